//
// Generated by NVIDIA NVVM Compiler
//
// Compiler Build ID: CL-36424714
// Cuda compilation tools, release 13.0, V13.0.88
// Based on NVVM 20.0.0
//

.version 9.0
.target sm_100
.address_size 64

	// .globl	_Z7predictPfS_S_

.visible .entry _Z7predictPfS_S_(
	.param .u64 .ptr .align 1 _Z7predictPfS_S__param_0,
	.param .u64 .ptr .align 1 _Z7predictPfS_S__param_1,
	.param .u64 .ptr .align 1 _Z7predictPfS_S__param_2
)
{
	.reg .pred 	%p<46>;
	.reg .b32 	%r<111>;
	.reg .b32 	%f<144>;
	.reg .b64 	%rd<106>;

	ld.param.u64 	%rd19, [_Z7predictPfS_S__param_0];
	ld.param.u64 	%rd20, [_Z7predictPfS_S__param_1];
	ld.param.u64 	%rd21, [_Z7predictPfS_S__param_2];
	cvta.to.global.u64 	%rd1, %rd20;
	cvta.to.global.u64 	%rd2, %rd21;
	cvta.to.global.u64 	%rd3, %rd19;
	mov.u32 	%r56, %ctaid.x;
	mov.u32 	%r57, %ntid.x;
	mov.u32 	%r58, %tid.x;
	mad.lo.s32 	%r101, %r56, %r57, %r58;
	mov.u32 	%r59, %nctaid.x;
	mul.lo.s32 	%r2, %r59, %r57;
	setp.gt.s32 	%p1, %r101, 19;
	add.s32 	%r3, %r101, %r2;
	max.s32 	%r60, %r3, 20;
	setp.lt.s32 	%p2, %r3, 20;
	selp.u32 	%r4, 1, 0, %p2;
	add.s32 	%r61, %r3, %r4;
	sub.s32 	%r5, %r60, %r61;
	@%p1 bra 	$L__BB0_15;
	div.u32 	%r62, %r5, %r2;
	add.s32 	%r6, %r62, %r4;
	and.b32  	%r7, %r6, 3;
	setp.eq.s32 	%p3, %r7, 3;
	mul.wide.s32 	%rd22, %r101, 4;
	add.s64 	%rd4, %rd3, %rd22;
	mov.u32 	%r94, %r101;
	@%p3 bra 	$L__BB0_5;
	mov.b32 	%r63, 0;
	st.global.u32 	[%rd4+80], %r63;
	setp.eq.s32 	%p4, %r7, 0;
	mov.u32 	%r94, %r3;
	@%p4 bra 	$L__BB0_5;
	mul.wide.s32 	%rd5, %r2, 4;
	add.s64 	%rd6, %rd4, %rd5;
	mov.b32 	%r64, 0;
	st.global.u32 	[%rd6+80], %r64;
	add.s32 	%r94, %r3, %r2;
	setp.eq.s32 	%p5, %r7, 1;
	@%p5 bra 	$L__BB0_5;
	add.s64 	%rd23, %rd6, %rd5;
	mov.b32 	%r65, 0;
	st.global.u32 	[%rd23+80], %r65;
	add.s32 	%r94, %r94, %r2;
$L__BB0_5:
	setp.lt.u32 	%p6, %r6, 3;
	@%p6 bra 	$L__BB0_8;
	mul.wide.s32 	%rd26, %r2, 4;
	shl.b32 	%r67, %r2, 2;
$L__BB0_7:
	mul.wide.s32 	%rd24, %r94, 4;
	add.s64 	%rd25, %rd3, %rd24;
	mov.b32 	%r66, 0;
	st.global.u32 	[%rd25+80], %r66;
	add.s64 	%rd27, %rd25, %rd26;
	st.global.u32 	[%rd27+80], %r66;
	add.s64 	%rd28, %rd27, %rd26;
	st.global.u32 	[%rd28+80], %r66;
	add.s64 	%rd29, %rd28, %rd26;
	st.global.u32 	[%rd29+80], %r66;
	add.s32 	%r94, %r67, %r94;
	setp.lt.s32 	%p7, %r94, 20;
	@%p7 bra 	$L__BB0_7;
$L__BB0_8:
	setp.eq.s32 	%p8, %r7, 3;
	mov.u32 	%r96, %r101;
	@%p8 bra 	$L__BB0_12;
	mov.b32 	%r68, 0;
	st.global.u32 	[%rd4+160], %r68;
	setp.eq.s32 	%p9, %r7, 0;
	mov.u32 	%r96, %r3;
	@%p9 bra 	$L__BB0_12;
	mul.wide.s32 	%rd7, %r2, 4;
	add.s64 	%rd8, %rd4, %rd7;
	mov.b32 	%r69, 0;
	st.global.u32 	[%rd8+160], %r69;
	add.s32 	%r96, %r3, %r2;
	setp.eq.s32 	%p10, %r7, 1;
	@%p10 bra 	$L__BB0_12;
	add.s64 	%rd30, %rd8, %rd7;
	mov.b32 	%r70, 0;
	st.global.u32 	[%rd30+160], %r70;
	add.s32 	%r96, %r96, %r2;
$L__BB0_12:
	setp.lt.u32 	%p11, %r6, 3;
	@%p11 bra 	$L__BB0_15;
	mul.wide.s32 	%rd33, %r2, 4;
	shl.b32 	%r72, %r2, 2;
$L__BB0_14:
	mul.wide.s32 	%rd31, %r96, 4;
	add.s64 	%rd32, %rd3, %rd31;
	mov.b32 	%r71, 0;
	st.global.u32 	[%rd32+160], %r71;
	add.s64 	%rd34, %rd32, %rd33;
	st.global.u32 	[%rd34+160], %r71;
	add.s64 	%rd35, %rd34, %rd33;
	st.global.u32 	[%rd35+160], %r71;
	add.s64 	%rd36, %rd35, %rd33;
	st.global.u32 	[%rd36+160], %r71;
	add.s32 	%r96, %r72, %r96;
	setp.lt.s32 	%p12, %r96, 20;
	@%p12 bra 	$L__BB0_14;
$L__BB0_15:
	add.s32 	%r18, %r3, %r2;
	shl.b32 	%r19, %r2, 2;
	mov.b32 	%r98, 1;
	cvt.s64.s32 	%rd9, %r101;
	cvt.s64.s32 	%rd11, %r3;
	cvt.s64.s32 	%rd12, %r18;
$L__BB0_16:
	mul.lo.s32 	%r21, %r98, 400;
	mul.lo.s32 	%r75, %r98, 20;
	cvt.u64.u32 	%rd10, %r75;
	mov.b32 	%r103, 0;
$L__BB0_17:
	setp.gt.s32 	%p13, %r101, 19;
	@%p13 bra 	$L__BB0_25;
	cvt.u32.u64 	%r76, %rd10;
	mul.lo.s32 	%r34, %r103, 20;
	add.s32 	%r77, %r103, %r76;
	mul.wide.u32 	%rd37, %r77, 4;
	add.s64 	%rd17, %rd3, %rd37;
	ld.global.f32 	%f142, [%rd17];
	div.u32 	%r78, %r5, %r2;
	add.s32 	%r35, %r78, %r4;
	and.b32  	%r36, %r35, 3;
	setp.eq.s32 	%p14, %r36, 3;
	mov.u32 	%r104, %r101;
	@%p14 bra 	$L__BB0_22;
	add.s32 	%r79, %r21, %r34;
	cvt.u64.u32 	%rd18, %r79;
	add.s64 	%rd38, %rd18, %rd9;
	shl.b64 	%rd39, %rd38, 2;
	add.s64 	%rd40, %rd1, %rd39;
	ld.global.f32 	%f8, [%rd40+-1600];
	add.s64 	%rd41, %rd10, %rd9;
	shl.b64 	%rd42, %rd41, 2;
	add.s64 	%rd43, %rd3, %rd42;
	ld.global.f32 	%f9, [%rd43+-80];
	fma.rn.f32 	%f142, %f8, %f9, %f142;
	st.global.f32 	[%rd17], %f142;
	setp.eq.s32 	%p15, %r36, 0;
	mov.u32 	%r104, %r3;
	@%p15 bra 	$L__BB0_22;
	add.s64 	%rd44, %rd18, %rd11;
	shl.b64 	%rd45, %rd44, 2;
	add.s64 	%rd46, %rd1, %rd45;
	ld.global.f32 	%f10, [%rd46+-1600];
	add.s64 	%rd47, %rd10, %rd11;
	shl.b64 	%rd48, %rd47, 2;
	add.s64 	%rd49, %rd3, %rd48;
	ld.global.f32 	%f11, [%rd49+-80];
	fma.rn.f32 	%f142, %f10, %f11, %f142;
	st.global.f32 	[%rd17], %f142;
	setp.eq.s32 	%p16, %r36, 1;
	mov.u32 	%r104, %r18;
	@%p16 bra 	$L__BB0_22;
	add.s32 	%r104, %r18, %r2;
	add.s64 	%rd50, %rd18, %rd12;
	shl.b64 	%rd51, %rd50, 2;
	add.s64 	%rd52, %rd1, %rd51;
	ld.global.f32 	%f12, [%rd52+-1600];
	add.s64 	%rd53, %rd10, %rd12;
	shl.b64 	%rd54, %rd53, 2;
	add.s64 	%rd55, %rd3, %rd54;
	ld.global.f32 	%f13, [%rd55+-80];
	fma.rn.f32 	%f142, %f12, %f13, %f142;
	st.global.f32 	[%rd17], %f142;
$L__BB0_22:
	setp.lt.u32 	%p17, %r35, 3;
	@%p17 bra 	$L__BB0_25;
	shl.b32 	%r80, %r2, 1;
	add.s32 	%r107, %r80, %r104;
	mad.lo.s32 	%r106, %r2, 3, %r104;
	add.s32 	%r105, %r2, %r104;
$L__BB0_24:
	cvt.s64.s32 	%rd56, %r104;
	add.s32 	%r81, %r21, %r34;
	cvt.u64.u32 	%rd57, %r81;
	add.s64 	%rd58, %rd57, %rd56;
	shl.b64 	%rd59, %rd58, 2;
	add.s64 	%rd60, %rd1, %rd59;
	ld.global.f32 	%f14, [%rd60+-1600];
	add.s64 	%rd61, %rd10, %rd56;
	shl.b64 	%rd62, %rd61, 2;
	add.s64 	%rd63, %rd3, %rd62;
	ld.global.f32 	%f15, [%rd63+-80];
	fma.rn.f32 	%f16, %f14, %f15, %f142;
	st.global.f32 	[%rd17], %f16;
	add.s32 	%r82, %r104, %r2;
	cvt.s64.s32 	%rd64, %r105;
	add.s64 	%rd65, %rd57, %rd64;
	shl.b64 	%rd66, %rd65, 2;
	add.s64 	%rd67, %rd1, %rd66;
	ld.global.f32 	%f17, [%rd67+-1600];
	add.s64 	%rd68, %rd10, %rd64;
	shl.b64 	%rd69, %rd68, 2;
	add.s64 	%rd70, %rd3, %rd69;
	ld.global.f32 	%f18, [%rd70+-80];
	fma.rn.f32 	%f19, %f17, %f18, %f16;
	st.global.f32 	[%rd17], %f19;
	add.s32 	%r83, %r82, %r2;
	cvt.s64.s32 	%rd71, %r107;
	add.s64 	%rd72, %rd57, %rd71;
	shl.b64 	%rd73, %rd72, 2;
	add.s64 	%rd74, %rd1, %rd73;
	ld.global.f32 	%f20, [%rd74+-1600];
	add.s64 	%rd75, %rd10, %rd71;
	shl.b64 	%rd76, %rd75, 2;
	add.s64 	%rd77, %rd3, %rd76;
	ld.global.f32 	%f21, [%rd77+-80];
	fma.rn.f32 	%f22, %f20, %f21, %f19;
	st.global.f32 	[%rd17], %f22;
	add.s32 	%r84, %r83, %r2;
	cvt.s64.s32 	%rd78, %r106;
	add.s64 	%rd79, %rd57, %rd78;
	shl.b64 	%rd80, %rd79, 2;
	add.s64 	%rd81, %rd1, %rd80;
	ld.global.f32 	%f23, [%rd81+-1600];
	add.s64 	%rd82, %rd10, %rd78;
	shl.b64 	%rd83, %rd82, 2;
	add.s64 	%rd84, %rd3, %rd83;
	ld.global.f32 	%f24, [%rd84+-80];
	fma.rn.f32 	%f142, %f23, %f24, %f22;
	st.global.f32 	[%rd17], %f142;
	add.s32 	%r104, %r84, %r2;
	add.s32 	%r107, %r107, %r19;
	add.s32 	%r106, %r106, %r19;
	add.s32 	%r105, %r105, %r19;
	setp.lt.s32 	%p18, %r104, 20;
	@%p18 bra 	$L__BB0_24;
$L__BB0_25:
	add.s32 	%r103, %r103, 1;
	setp.eq.s32 	%p19, %r103, 20;
	@%p19 bra 	$L__BB0_26;
	bra.uni 	$L__BB0_17;
$L__BB0_26:
	setp.gt.s32 	%p20, %r101, 19;
	@%p20 bra 	$L__BB0_33;
	div.u32 	%r85, %r5, %r2;
	add.s32 	%r29, %r85, %r4;
	and.b32  	%r30, %r29, 3;
	setp.eq.s32 	%p21, %r30, 3;
	mov.u32 	%r102, %r101;
	@%p21 bra 	$L__BB0_31;
	cvt.u32.u64 	%r86, %rd10;
	add.s32 	%r87, %r101, %r86;
	mul.wide.s32 	%rd85, %r87, 4;
	add.s64 	%rd14, %rd3, %rd85;
	ld.global.f32 	%f25, [%rd14];
	abs.f32 	%f26, %f25;
	mul.f32 	%f27, %f26, 0f4038AA3B;
	ex2.approx.ftz.f32 	%f28, %f27;
	add.f32 	%f29, %f28, 0f3F800000;
	rcp.approx.ftz.f32 	%f30, %f29;
	fma.rn.f32 	%f31, %f30, 0fC0000000, 0f3F800000;
	setp.ge.f32 	%p22, %f26, 0f41102CB4;
	selp.f32 	%f32, 0f3F800000, %f31, %p22;
	copysign.f32 	%f33, %f25, %f32;
	mul.f32 	%f34, %f25, %f25;
	fma.rn.f32 	%f35, %f34, 0f3C80F082, 0fBD563CAE;
	fma.rn.f32 	%f36, %f35, %f34, 0f3E085941;
	fma.rn.f32 	%f37, %f36, %f34, 0fBEAAA9ED;
	fma.rn.f32 	%f38, %f37, %f34, 0f00000000;
	fma.rn.f32 	%f39, %f38, %f25, %f25;
	setp.ge.f32 	%p23, %f26, 0f3F19999A;
	selp.f32 	%f40, %f33, %f39, %p23;
	st.global.f32 	[%rd14], %f40;
	setp.eq.s32 	%p24, %r30, 0;
	mov.u32 	%r102, %r3;
	@%p24 bra 	$L__BB0_31;
	mul.wide.s32 	%rd15, %r2, 4;
	add.s64 	%rd16, %rd14, %rd15;
	ld.global.f32 	%f41, [%rd16];
	abs.f32 	%f42, %f41;
	mul.f32 	%f43, %f42, 0f4038AA3B;
	ex2.approx.ftz.f32 	%f44, %f43;
	add.f32 	%f45, %f44, 0f3F800000;
	rcp.approx.ftz.f32 	%f46, %f45;
	fma.rn.f32 	%f47, %f46, 0fC0000000, 0f3F800000;
	setp.ge.f32 	%p25, %f42, 0f41102CB4;
	selp.f32 	%f48, 0f3F800000, %f47, %p25;
	copysign.f32 	%f49, %f41, %f48;
	mul.f32 	%f50, %f41, %f41;
	fma.rn.f32 	%f51, %f50, 0f3C80F082, 0fBD563CAE;
	fma.rn.f32 	%f52, %f51, %f50, 0f3E085941;
	fma.rn.f32 	%f53, %f52, %f50, 0fBEAAA9ED;
	fma.rn.f32 	%f54, %f53, %f50, 0f00000000;
	fma.rn.f32 	%f55, %f54, %f41, %f41;
	setp.ge.f32 	%p26, %f42, 0f3F19999A;
	selp.f32 	%f56, %f49, %f55, %p26;
	st.global.f32 	[%rd16], %f56;
	setp.eq.s32 	%p27, %r30, 1;
	mov.u32 	%r102, %r18;
	@%p27 bra 	$L__BB0_31;
	add.s32 	%r102, %r18, %r2;
	add.s64 	%rd86, %rd16, %rd15;
	ld.global.f32 	%f57, [%rd86];
	abs.f32 	%f58, %f57;
	mul.f32 	%f59, %f58, 0f4038AA3B;
	ex2.approx.ftz.f32 	%f60, %f59;
	add.f32 	%f61, %f60, 0f3F800000;
	rcp.approx.ftz.f32 	%f62, %f61;
	fma.rn.f32 	%f63, %f62, 0fC0000000, 0f3F800000;
	setp.ge.f32 	%p28, %f58, 0f41102CB4;
	selp.f32 	%f64, 0f3F800000, %f63, %p28;
	copysign.f32 	%f65, %f57, %f64;
	mul.f32 	%f66, %f57, %f57;
	fma.rn.f32 	%f67, %f66, 0f3C80F082, 0fBD563CAE;
	fma.rn.f32 	%f68, %f67, %f66, 0f3E085941;
	fma.rn.f32 	%f69, %f68, %f66, 0fBEAAA9ED;
	fma.rn.f32 	%f70, %f69, %f66, 0f00000000;
	fma.rn.f32 	%f71, %f70, %f57, %f57;
	setp.ge.f32 	%p29, %f58, 0f3F19999A;
	selp.f32 	%f72, %f65, %f71, %p29;
	st.global.f32 	[%rd86], %f72;
$L__BB0_31:
	setp.lt.u32 	%p30, %r29, 3;
	@%p30 bra 	$L__BB0_33;
$L__BB0_32:
	cvt.u32.u64 	%r88, %rd10;
	add.s32 	%r89, %r102, %r88;
	mul.wide.s32 	%rd87, %r89, 4;
	add.s64 	%rd88, %rd3, %rd87;
	ld.global.f32 	%f73, [%rd88];
	abs.f32 	%f74, %f73;
	mul.f32 	%f75, %f74, 0f4038AA3B;
	ex2.approx.ftz.f32 	%f76, %f75;
	add.f32 	%f77, %f76, 0f3F800000;
	rcp.approx.ftz.f32 	%f78, %f77;
	fma.rn.f32 	%f79, %f78, 0fC0000000, 0f3F800000;
	setp.ge.f32 	%p31, %f74, 0f41102CB4;
	selp.f32 	%f80, 0f3F800000, %f79, %p31;
	copysign.f32 	%f81, %f73, %f80;
	mul.f32 	%f82, %f73, %f73;
	fma.rn.f32 	%f83, %f82, 0f3C80F082, 0fBD563CAE;
	fma.rn.f32 	%f84, %f83, %f82, 0f3E085941;
	fma.rn.f32 	%f85, %f84, %f82, 0fBEAAA9ED;
	fma.rn.f32 	%f86, %f85, %f82, 0f00000000;
	fma.rn.f32 	%f87, %f86, %f73, %f73;
	setp.ge.f32 	%p32, %f74, 0f3F19999A;
	selp.f32 	%f88, %f81, %f87, %p32;
	st.global.f32 	[%rd88], %f88;
	mul.wide.s32 	%rd89, %r2, 4;
	add.s64 	%rd90, %rd88, %rd89;
	ld.global.f32 	%f89, [%rd90];
	abs.f32 	%f90, %f89;
	mul.f32 	%f91, %f90, 0f4038AA3B;
	ex2.approx.ftz.f32 	%f92, %f91;
	add.f32 	%f93, %f92, 0f3F800000;
	rcp.approx.ftz.f32 	%f94, %f93;
	fma.rn.f32 	%f95, %f94, 0fC0000000, 0f3F800000;
	setp.ge.f32 	%p33, %f90, 0f41102CB4;
	selp.f32 	%f96, 0f3F800000, %f95, %p33;
	copysign.f32 	%f97, %f89, %f96;
	mul.f32 	%f98, %f89, %f89;
	fma.rn.f32 	%f99, %f98, 0f3C80F082, 0fBD563CAE;
	fma.rn.f32 	%f100, %f99, %f98, 0f3E085941;
	fma.rn.f32 	%f101, %f100, %f98, 0fBEAAA9ED;
	fma.rn.f32 	%f102, %f101, %f98, 0f00000000;
	fma.rn.f32 	%f103, %f102, %f89, %f89;
	setp.ge.f32 	%p34, %f90, 0f3F19999A;
	selp.f32 	%f104, %f97, %f103, %p34;
	st.global.f32 	[%rd90], %f104;
	add.s64 	%rd91, %rd90, %rd89;
	ld.global.f32 	%f105, [%rd91];
	abs.f32 	%f106, %f105;
	mul.f32 	%f107, %f106, 0f4038AA3B;
	ex2.approx.ftz.f32 	%f108, %f107;
	add.f32 	%f109, %f108, 0f3F800000;
	rcp.approx.ftz.f32 	%f110, %f109;
	fma.rn.f32 	%f111, %f110, 0fC0000000, 0f3F800000;
	setp.ge.f32 	%p35, %f106, 0f41102CB4;
	selp.f32 	%f112, 0f3F800000, %f111, %p35;
	copysign.f32 	%f113, %f105, %f112;
	mul.f32 	%f114, %f105, %f105;
	fma.rn.f32 	%f115, %f114, 0f3C80F082, 0fBD563CAE;
	fma.rn.f32 	%f116, %f115, %f114, 0f3E085941;
	fma.rn.f32 	%f117, %f116, %f114, 0fBEAAA9ED;
	fma.rn.f32 	%f118, %f117, %f114, 0f00000000;
	fma.rn.f32 	%f119, %f118, %f105, %f105;
	setp.ge.f32 	%p36, %f106, 0f3F19999A;
	selp.f32 	%f120, %f113, %f119, %p36;
	st.global.f32 	[%rd91], %f120;
	add.s64 	%rd92, %rd91, %rd89;
	ld.global.f32 	%f121, [%rd92];
	abs.f32 	%f122, %f121;
	mul.f32 	%f123, %f122, 0f4038AA3B;
	ex2.approx.ftz.f32 	%f124, %f123;
	add.f32 	%f125, %f124, 0f3F800000;
	rcp.approx.ftz.f32 	%f126, %f125;
	fma.rn.f32 	%f127, %f126, 0fC0000000, 0f3F800000;
	setp.ge.f32 	%p37, %f122, 0f41102CB4;
	selp.f32 	%f128, 0f3F800000, %f127, %p37;
	copysign.f32 	%f129, %f121, %f128;
	mul.f32 	%f130, %f121, %f121;
	fma.rn.f32 	%f131, %f130, 0f3C80F082, 0fBD563CAE;
	fma.rn.f32 	%f132, %f131, %f130, 0f3E085941;
	fma.rn.f32 	%f133, %f132, %f130, 0fBEAAA9ED;
	fma.rn.f32 	%f134, %f133, %f130, 0f00000000;
	fma.rn.f32 	%f135, %f134, %f121, %f121;
	setp.ge.f32 	%p38, %f122, 0f3F19999A;
	selp.f32 	%f136, %f129, %f135, %p38;
	st.global.f32 	[%rd92], %f136;
	add.s32 	%r102, %r19, %r102;
	setp.lt.s32 	%p39, %r102, 20;
	@%p39 bra 	$L__BB0_32;
$L__BB0_33:
	add.s32 	%r98, %r98, 1;
	setp.eq.s32 	%p40, %r98, 3;
	@%p40 bra 	$L__BB0_34;
	bra.uni 	$L__BB0_16;
$L__BB0_34:
	setp.gt.s32 	%p41, %r101, 19;
	@%p41 bra 	$L__BB0_40;
	div.u32 	%r90, %r5, %r2;
	add.s32 	%r22, %r90, %r4;
	and.b32  	%r91, %r22, 3;
	setp.eq.s32 	%p42, %r91, 3;
	@%p42 bra 	$L__BB0_38;
	add.s64 	%rd13, %rd3, 160;
	add.s32 	%r92, %r22, 1;
	and.b32  	%r93, %r92, 3;
	neg.s32 	%r99, %r93;
$L__BB0_37:
	.pragma "nounroll";
	mul.wide.s32 	%rd93, %r101, 4;
	add.s64 	%rd94, %rd2, %rd93;
	add.s64 	%rd95, %rd13, %rd93;
	ld.global.f32 	%f137, [%rd95];
	st.global.f32 	[%rd94], %f137;
	add.s32 	%r101, %r101, %r2;
	add.s32 	%r99, %r99, 1;
	setp.ne.s32 	%p43, %r99, 0;
	@%p43 bra 	$L__BB0_37;
$L__BB0_38:
	setp.lt.u32 	%p44, %r22, 3;
	@%p44 bra 	$L__BB0_40;
$L__BB0_39:
	mul.wide.s32 	%rd96, %r101, 4;
	add.s64 	%rd97, %rd3, %rd96;
	ld.global.f32 	%f138, [%rd97+160];
	add.s64 	%rd98, %rd2, %rd96;
	st.global.f32 	[%rd98], %f138;
	mul.wide.s32 	%rd99, %r2, 4;
	add.s64 	%rd100, %rd97, %rd99;
	ld.global.f32 	%f139, [%rd100+160];
	add.s64 	%rd101, %rd98, %rd99;
	st.global.f32 	[%rd101], %f139;
	add.s64 	%rd102, %rd100, %rd99;
	ld.global.f32 	%f140, [%rd102+160];
	add.s64 	%rd103, %rd101, %rd99;
	st.global.f32 	[%rd103], %f140;
	add.s64 	%rd104, %rd102, %rd99;
	ld.global.f32 	%f141, [%rd104+160];
	add.s64 	%rd105, %rd103, %rd99;
	st.global.f32 	[%rd105], %f141;
	add.s32 	%r101, %r19, %r101;
	setp.lt.s32 	%p45, %r101, 20;
	@%p45 bra 	$L__BB0_39;
$L__BB0_40:
	ret;

}
	// .globl	_Z5trainPfS_S_S_S_S_
.visible .entry _Z5trainPfS_S_S_S_S_(
	.param .u64 .ptr .align 1 _Z5trainPfS_S_S_S_S__param_0,
	.param .u64 .ptr .align 1 _Z5trainPfS_S_S_S_S__param_1,
	.param .u64 .ptr .align 1 _Z5trainPfS_S_S_S_S__param_2,
	.param .u64 .ptr .align 1 _Z5trainPfS_S_S_S_S__param_3,
	.param .u64 .ptr .align 1 _Z5trainPfS_S_S_S_S__param_4,
	.param .u64 .ptr .align 1 _Z5trainPfS_S_S_S_S__param_5
)
{
	.reg .pred 	%p<14>;
	.reg .b32 	%r<57>;
	.reg .b32 	%f<479>;
	.reg .b64 	%rd<61>;

	ld.param.u64 	%rd12, [_Z5trainPfS_S_S_S_S__param_0];
	ld.param.u64 	%rd13, [_Z5trainPfS_S_S_S_S__param_1];
	ld.param.u64 	%rd14, [_Z5trainPfS_S_S_S_S__param_2];
	ld.param.u64 	%rd11, [_Z5trainPfS_S_S_S_S__param_4];
	ld.param.u64 	%rd15, [_Z5trainPfS_S_S_S_S__param_5];
	cvta.to.global.u64 	%rd1, %rd14;
	cvta.to.global.u64 	%rd2, %rd13;
	cvta.to.global.u64 	%rd3, %rd15;
	cvta.to.global.u64 	%rd4, %rd11;
	cvta.to.global.u64 	%rd5, %rd12;
	mov.u32 	%r28, %ctaid.x;
	mov.u32 	%r29, %ntid.x;
	mov.u32 	%r30, %tid.x;
	mad.lo.s32 	%r53, %r28, %r29, %r30;
	mov.u32 	%r31, %nctaid.x;
	mul.lo.s32 	%r2, %r31, %r29;
	setp.gt.s32 	%p1, %r53, 19;
	@%p1 bra 	$L__BB1_15;
	add.s32 	%r32, %r53, %r2;
	max.s32 	%r33, %r32, 20;
	setp.lt.s32 	%p2, %r32, 20;
	selp.u32 	%r34, 1, 0, %p2;
	add.s32 	%r35, %r32, %r34;
	sub.s32 	%r36, %r33, %r35;
	div.u32 	%r37, %r36, %r2;
	add.s32 	%r3, %r37, %r34;
	add.s32 	%r38, %r3, 1;
	and.b32  	%r4, %r38, 3;
	and.b32  	%r5, %r3, 3;
	setp.eq.s32 	%p3, %r5, 3;
	mov.u32 	%r48, %r53;
	@%p3 bra 	$L__BB1_4;
	add.s64 	%rd6, %rd5, 160;
	neg.s32 	%r46, %r4;
	mov.u32 	%r48, %r53;
$L__BB1_3:
	.pragma "nounroll";
	mul.wide.s32 	%rd16, %r48, 4;
	add.s64 	%rd17, %rd1, %rd16;
	add.s64 	%rd18, %rd3, %rd16;
	add.s64 	%rd19, %rd6, %rd16;
	ld.global.f32 	%f61, [%rd19];
	ld.global.f32 	%f62, [%rd17];
	sub.f32 	%f63, %f61, %f62;
	mul.f32 	%f64, %f61, %f61;
	mov.f32 	%f65, 0f3F800000;
	sub.f32 	%f66, %f65, %f64;
	mul.f32 	%f67, %f63, %f66;
	st.global.f32 	[%rd18], %f67;
	add.s32 	%r48, %r48, %r2;
	add.s32 	%r46, %r46, 1;
	setp.ne.s32 	%p4, %r46, 0;
	@%p4 bra 	$L__BB1_3;
$L__BB1_4:
	setp.lt.u32 	%p5, %r3, 3;
	mov.u32 	%r50, %r53;
	@%p5 bra 	$L__BB1_6;
$L__BB1_5:
	mul.wide.s32 	%rd20, %r48, 4;
	add.s64 	%rd21, %rd5, %rd20;
	ld.global.f32 	%f68, [%rd21+160];
	add.s64 	%rd22, %rd1, %rd20;
	ld.global.f32 	%f69, [%rd22];
	sub.f32 	%f70, %f68, %f69;
	mul.f32 	%f71, %f68, %f68;
	mov.f32 	%f72, 0f3F800000;
	sub.f32 	%f73, %f72, %f71;
	mul.f32 	%f74, %f70, %f73;
	add.s64 	%rd23, %rd3, %rd20;
	st.global.f32 	[%rd23], %f74;
	mul.wide.s32 	%rd24, %r2, 4;
	add.s64 	%rd25, %rd21, %rd24;
	ld.global.f32 	%f75, [%rd25+160];
	add.s64 	%rd26, %rd22, %rd24;
	ld.global.f32 	%f76, [%rd26];
	sub.f32 	%f77, %f75, %f76;
	mul.f32 	%f78, %f75, %f75;
	sub.f32 	%f79, %f72, %f78;
	mul.f32 	%f80, %f77, %f79;
	add.s64 	%rd27, %rd23, %rd24;
	st.global.f32 	[%rd27], %f80;
	add.s64 	%rd28, %rd25, %rd24;
	ld.global.f32 	%f81, [%rd28+160];
	add.s64 	%rd29, %rd26, %rd24;
	ld.global.f32 	%f82, [%rd29];
	sub.f32 	%f83, %f81, %f82;
	mul.f32 	%f84, %f81, %f81;
	sub.f32 	%f85, %f72, %f84;
	mul.f32 	%f86, %f83, %f85;
	add.s64 	%rd30, %rd27, %rd24;
	st.global.f32 	[%rd30], %f86;
	add.s64 	%rd31, %rd28, %rd24;
	ld.global.f32 	%f87, [%rd31+160];
	add.s64 	%rd32, %rd29, %rd24;
	ld.global.f32 	%f88, [%rd32];
	sub.f32 	%f89, %f87, %f88;
	mul.f32 	%f90, %f87, %f87;
	sub.f32 	%f91, %f72, %f90;
	mul.f32 	%f92, %f89, %f91;
	add.s64 	%rd33, %rd30, %rd24;
	st.global.f32 	[%rd33], %f92;
	shl.b32 	%r39, %r2, 2;
	add.s32 	%r48, %r39, %r48;
	setp.lt.s32 	%p6, %r48, 20;
	mov.u32 	%r50, %r53;
	@%p6 bra 	$L__BB1_5;
$L__BB1_6:
	mul.wide.s32 	%rd34, %r50, 4;
	add.s64 	%rd35, %rd3, %rd34;
	mul.lo.s32 	%r40, %r50, 20;
	ld.global.f32 	%f93, [%rd35];
	mul.f32 	%f94, %f93, 0f3D4CCCCD;
	ld.global.f32 	%f95, [%rd5+80];
	mul.f32 	%f96, %f94, %f95;
	mul.wide.s32 	%rd36, %r40, 4;
	add.s64 	%rd37, %rd2, %rd36;
	ld.global.f32 	%f97, [%rd37+1600];
	sub.f32 	%f98, %f97, %f96;
	st.global.f32 	[%rd37+1600], %f98;
	ld.global.f32 	%f99, [%rd35];
	mul.f32 	%f100, %f99, 0f3D4CCCCD;
	ld.global.f32 	%f101, [%rd5+84];
	mul.f32 	%f102, %f100, %f101;
	ld.global.f32 	%f103, [%rd37+1604];
	sub.f32 	%f104, %f103, %f102;
	st.global.f32 	[%rd37+1604], %f104;
	ld.global.f32 	%f105, [%rd35];
	mul.f32 	%f106, %f105, 0f3D4CCCCD;
	ld.global.f32 	%f107, [%rd5+88];
	mul.f32 	%f108, %f106, %f107;
	ld.global.f32 	%f109, [%rd37+1608];
	sub.f32 	%f110, %f109, %f108;
	st.global.f32 	[%rd37+1608], %f110;
	ld.global.f32 	%f111, [%rd35];
	mul.f32 	%f112, %f111, 0f3D4CCCCD;
	ld.global.f32 	%f113, [%rd5+92];
	mul.f32 	%f114, %f112, %f113;
	ld.global.f32 	%f115, [%rd37+1612];
	sub.f32 	%f116, %f115, %f114;
	st.global.f32 	[%rd37+1612], %f116;
	ld.global.f32 	%f117, [%rd35];
	mul.f32 	%f118, %f117, 0f3D4CCCCD;
	ld.global.f32 	%f119, [%rd5+96];
	mul.f32 	%f120, %f118, %f119;
	ld.global.f32 	%f121, [%rd37+1616];
	sub.f32 	%f122, %f121, %f120;
	st.global.f32 	[%rd37+1616], %f122;
	ld.global.f32 	%f123, [%rd35];
	mul.f32 	%f124, %f123, 0f3D4CCCCD;
	ld.global.f32 	%f125, [%rd5+100];
	mul.f32 	%f126, %f124, %f125;
	ld.global.f32 	%f127, [%rd37+1620];
	sub.f32 	%f128, %f127, %f126;
	st.global.f32 	[%rd37+1620], %f128;
	ld.global.f32 	%f129, [%rd35];
	mul.f32 	%f130, %f129, 0f3D4CCCCD;
	ld.global.f32 	%f131, [%rd5+104];
	mul.f32 	%f132, %f130, %f131;
	ld.global.f32 	%f133, [%rd37+1624];
	sub.f32 	%f134, %f133, %f132;
	st.global.f32 	[%rd37+1624], %f134;
	ld.global.f32 	%f135, [%rd35];
	mul.f32 	%f136, %f135, 0f3D4CCCCD;
	ld.global.f32 	%f137, [%rd5+108];
	mul.f32 	%f138, %f136, %f137;
	ld.global.f32 	%f139, [%rd37+1628];
	sub.f32 	%f140, %f139, %f138;
	st.global.f32 	[%rd37+1628], %f140;
	ld.global.f32 	%f141, [%rd35];
	mul.f32 	%f142, %f141, 0f3D4CCCCD;
	ld.global.f32 	%f143, [%rd5+112];
	mul.f32 	%f144, %f142, %f143;
	ld.global.f32 	%f145, [%rd37+1632];
	sub.f32 	%f146, %f145, %f144;
	st.global.f32 	[%rd37+1632], %f146;
	ld.global.f32 	%f147, [%rd35];
	mul.f32 	%f148, %f147, 0f3D4CCCCD;
	ld.global.f32 	%f149, [%rd5+116];
	mul.f32 	%f150, %f148, %f149;
	ld.global.f32 	%f151, [%rd37+1636];
	sub.f32 	%f152, %f151, %f150;
	st.global.f32 	[%rd37+1636], %f152;
	ld.global.f32 	%f153, [%rd35];
	mul.f32 	%f154, %f153, 0f3D4CCCCD;
	ld.global.f32 	%f155, [%rd5+120];
	mul.f32 	%f156, %f154, %f155;
	ld.global.f32 	%f157, [%rd37+1640];
	sub.f32 	%f158, %f157, %f156;
	st.global.f32 	[%rd37+1640], %f158;
	ld.global.f32 	%f159, [%rd35];
	mul.f32 	%f160, %f159, 0f3D4CCCCD;
	ld.global.f32 	%f161, [%rd5+124];
	mul.f32 	%f162, %f160, %f161;
	ld.global.f32 	%f163, [%rd37+1644];
	sub.f32 	%f164, %f163, %f162;
	st.global.f32 	[%rd37+1644], %f164;
	ld.global.f32 	%f165, [%rd35];
	mul.f32 	%f166, %f165, 0f3D4CCCCD;
	ld.global.f32 	%f167, [%rd5+128];
	mul.f32 	%f168, %f166, %f167;
	ld.global.f32 	%f169, [%rd37+1648];
	sub.f32 	%f170, %f169, %f168;
	st.global.f32 	[%rd37+1648], %f170;
	ld.global.f32 	%f171, [%rd35];
	mul.f32 	%f172, %f171, 0f3D4CCCCD;
	ld.global.f32 	%f173, [%rd5+132];
	mul.f32 	%f174, %f172, %f173;
	ld.global.f32 	%f175, [%rd37+1652];
	sub.f32 	%f176, %f175, %f174;
	st.global.f32 	[%rd37+1652], %f176;
	ld.global.f32 	%f177, [%rd35];
	mul.f32 	%f178, %f177, 0f3D4CCCCD;
	ld.global.f32 	%f179, [%rd5+136];
	mul.f32 	%f180, %f178, %f179;
	ld.global.f32 	%f181, [%rd37+1656];
	sub.f32 	%f182, %f181, %f180;
	st.global.f32 	[%rd37+1656], %f182;
	ld.global.f32 	%f183, [%rd35];
	mul.f32 	%f184, %f183, 0f3D4CCCCD;
	ld.global.f32 	%f185, [%rd5+140];
	mul.f32 	%f186, %f184, %f185;
	ld.global.f32 	%f187, [%rd37+1660];
	sub.f32 	%f188, %f187, %f186;
	st.global.f32 	[%rd37+1660], %f188;
	ld.global.f32 	%f189, [%rd35];
	mul.f32 	%f190, %f189, 0f3D4CCCCD;
	ld.global.f32 	%f191, [%rd5+144];
	mul.f32 	%f192, %f190, %f191;
	ld.global.f32 	%f193, [%rd37+1664];
	sub.f32 	%f194, %f193, %f192;
	st.global.f32 	[%rd37+1664], %f194;
	ld.global.f32 	%f195, [%rd35];
	mul.f32 	%f196, %f195, 0f3D4CCCCD;
	ld.global.f32 	%f197, [%rd5+148];
	mul.f32 	%f198, %f196, %f197;
	ld.global.f32 	%f199, [%rd37+1668];
	sub.f32 	%f200, %f199, %f198;
	st.global.f32 	[%rd37+1668], %f200;
	ld.global.f32 	%f201, [%rd35];
	mul.f32 	%f202, %f201, 0f3D4CCCCD;
	ld.global.f32 	%f203, [%rd5+152];
	mul.f32 	%f204, %f202, %f203;
	ld.global.f32 	%f205, [%rd37+1672];
	sub.f32 	%f206, %f205, %f204;
	st.global.f32 	[%rd37+1672], %f206;
	ld.global.f32 	%f207, [%rd35];
	mul.f32 	%f208, %f207, 0f3D4CCCCD;
	ld.global.f32 	%f209, [%rd5+156];
	mul.f32 	%f210, %f208, %f209;
	ld.global.f32 	%f211, [%rd37+1676];
	sub.f32 	%f212, %f211, %f210;
	st.global.f32 	[%rd37+1676], %f212;
	add.s32 	%r50, %r50, %r2;
	setp.lt.s32 	%p7, %r50, 20;
	@%p7 bra 	$L__BB1_6;
	ld.global.f32 	%f478, [%rd4];
	ld.global.f32 	%f477, [%rd4+4];
	ld.global.f32 	%f476, [%rd4+8];
	ld.global.f32 	%f475, [%rd4+12];
	ld.global.f32 	%f474, [%rd4+16];
	ld.global.f32 	%f473, [%rd4+20];
	ld.global.f32 	%f472, [%rd4+24];
	ld.global.f32 	%f471, [%rd4+28];
	ld.global.f32 	%f470, [%rd4+32];
	ld.global.f32 	%f469, [%rd4+36];
	ld.global.f32 	%f468, [%rd4+40];
	ld.global.f32 	%f467, [%rd4+44];
	ld.global.f32 	%f466, [%rd4+48];
	ld.global.f32 	%f465, [%rd4+52];
	ld.global.f32 	%f464, [%rd4+56];
	ld.global.f32 	%f463, [%rd4+60];
	ld.global.f32 	%f462, [%rd4+64];
	ld.global.f32 	%f461, [%rd4+68];
	ld.global.f32 	%f460, [%rd4+72];
	ld.global.f32 	%f459, [%rd4+76];
	mov.u32 	%r54, %r53;
$L__BB1_8:
	ld.param.u64 	%rd60, [_Z5trainPfS_S_S_S_S__param_4];
	mul.wide.s32 	%rd38, %r54, 4;
	add.s64 	%rd39, %rd3, %rd38;
	mul.lo.s32 	%r41, %r54, 20;
	ld.global.f32 	%f213, [%rd39];
	mul.wide.s32 	%rd40, %r41, 4;
	add.s64 	%rd41, %rd2, %rd40;
	ld.global.f32 	%f214, [%rd41+1600];
	mul.f32 	%f215, %f213, %f214;
	ld.global.f32 	%f216, [%rd5+80];
	mul.f32 	%f217, %f216, %f216;
	mov.f32 	%f218, 0f3F800000;
	sub.f32 	%f219, %f218, %f217;
	fma.rn.f32 	%f478, %f215, %f219, %f478;
	cvta.to.global.u64 	%rd7, %rd60;
	st.global.f32 	[%rd7], %f478;
	ld.global.f32 	%f220, [%rd39];
	ld.global.f32 	%f221, [%rd41+1604];
	mul.f32 	%f222, %f220, %f221;
	ld.global.f32 	%f223, [%rd5+84];
	mul.f32 	%f224, %f223, %f223;
	sub.f32 	%f225, %f218, %f224;
	fma.rn.f32 	%f477, %f222, %f225, %f477;
	st.global.f32 	[%rd7+4], %f477;
	ld.global.f32 	%f226, [%rd39];
	ld.global.f32 	%f227, [%rd41+1608];
	mul.f32 	%f228, %f226, %f227;
	ld.global.f32 	%f229, [%rd5+88];
	mul.f32 	%f230, %f229, %f229;
	sub.f32 	%f231, %f218, %f230;
	fma.rn.f32 	%f476, %f228, %f231, %f476;
	st.global.f32 	[%rd7+8], %f476;
	ld.global.f32 	%f232, [%rd39];
	ld.global.f32 	%f233, [%rd41+1612];
	mul.f32 	%f234, %f232, %f233;
	ld.global.f32 	%f235, [%rd5+92];
	mul.f32 	%f236, %f235, %f235;
	sub.f32 	%f237, %f218, %f236;
	fma.rn.f32 	%f475, %f234, %f237, %f475;
	st.global.f32 	[%rd7+12], %f475;
	ld.global.f32 	%f238, [%rd39];
	ld.global.f32 	%f239, [%rd41+1616];
	mul.f32 	%f240, %f238, %f239;
	ld.global.f32 	%f241, [%rd5+96];
	mul.f32 	%f242, %f241, %f241;
	sub.f32 	%f243, %f218, %f242;
	fma.rn.f32 	%f474, %f240, %f243, %f474;
	st.global.f32 	[%rd7+16], %f474;
	ld.global.f32 	%f244, [%rd39];
	ld.global.f32 	%f245, [%rd41+1620];
	mul.f32 	%f246, %f244, %f245;
	ld.global.f32 	%f247, [%rd5+100];
	mul.f32 	%f248, %f247, %f247;
	sub.f32 	%f249, %f218, %f248;
	fma.rn.f32 	%f473, %f246, %f249, %f473;
	st.global.f32 	[%rd7+20], %f473;
	ld.global.f32 	%f250, [%rd39];
	ld.global.f32 	%f251, [%rd41+1624];
	mul.f32 	%f252, %f250, %f251;
	ld.global.f32 	%f253, [%rd5+104];
	mul.f32 	%f254, %f253, %f253;
	sub.f32 	%f255, %f218, %f254;
	fma.rn.f32 	%f472, %f252, %f255, %f472;
	st.global.f32 	[%rd7+24], %f472;
	ld.global.f32 	%f256, [%rd39];
	ld.global.f32 	%f257, [%rd41+1628];
	mul.f32 	%f258, %f256, %f257;
	ld.global.f32 	%f259, [%rd5+108];
	mul.f32 	%f260, %f259, %f259;
	sub.f32 	%f261, %f218, %f260;
	fma.rn.f32 	%f471, %f258, %f261, %f471;
	st.global.f32 	[%rd7+28], %f471;
	ld.global.f32 	%f262, [%rd39];
	ld.global.f32 	%f263, [%rd41+1632];
	mul.f32 	%f264, %f262, %f263;
	ld.global.f32 	%f265, [%rd5+112];
	mul.f32 	%f266, %f265, %f265;
	sub.f32 	%f267, %f218, %f266;
	fma.rn.f32 	%f470, %f264, %f267, %f470;
	st.global.f32 	[%rd7+32], %f470;
	ld.global.f32 	%f268, [%rd39];
	ld.global.f32 	%f269, [%rd41+1636];
	mul.f32 	%f270, %f268, %f269;
	ld.global.f32 	%f271, [%rd5+116];
	mul.f32 	%f272, %f271, %f271;
	sub.f32 	%f273, %f218, %f272;
	fma.rn.f32 	%f469, %f270, %f273, %f469;
	st.global.f32 	[%rd7+36], %f469;
	ld.global.f32 	%f274, [%rd39];
	ld.global.f32 	%f275, [%rd41+1640];
	mul.f32 	%f276, %f274, %f275;
	ld.global.f32 	%f277, [%rd5+120];
	mul.f32 	%f278, %f277, %f277;
	sub.f32 	%f279, %f218, %f278;
	fma.rn.f32 	%f468, %f276, %f279, %f468;
	st.global.f32 	[%rd7+40], %f468;
	ld.global.f32 	%f280, [%rd39];
	ld.global.f32 	%f281, [%rd41+1644];
	mul.f32 	%f282, %f280, %f281;
	ld.global.f32 	%f283, [%rd5+124];
	mul.f32 	%f284, %f283, %f283;
	sub.f32 	%f285, %f218, %f284;
	fma.rn.f32 	%f467, %f282, %f285, %f467;
	st.global.f32 	[%rd7+44], %f467;
	ld.global.f32 	%f286, [%rd39];
	ld.global.f32 	%f287, [%rd41+1648];
	mul.f32 	%f288, %f286, %f287;
	ld.global.f32 	%f289, [%rd5+128];
	mul.f32 	%f290, %f289, %f289;
	sub.f32 	%f291, %f218, %f290;
	fma.rn.f32 	%f466, %f288, %f291, %f466;
	st.global.f32 	[%rd7+48], %f466;
	ld.global.f32 	%f292, [%rd39];
	ld.global.f32 	%f293, [%rd41+1652];
	mul.f32 	%f294, %f292, %f293;
	ld.global.f32 	%f295, [%rd5+132];
	mul.f32 	%f296, %f295, %f295;
	sub.f32 	%f297, %f218, %f296;
	fma.rn.f32 	%f465, %f294, %f297, %f465;
	st.global.f32 	[%rd7+52], %f465;
	ld.global.f32 	%f298, [%rd39];
	ld.global.f32 	%f299, [%rd41+1656];
	mul.f32 	%f300, %f298, %f299;
	ld.global.f32 	%f301, [%rd5+136];
	mul.f32 	%f302, %f301, %f301;
	sub.f32 	%f303, %f218, %f302;
	fma.rn.f32 	%f464, %f300, %f303, %f464;
	st.global.f32 	[%rd7+56], %f464;
	ld.global.f32 	%f304, [%rd39];
	ld.global.f32 	%f305, [%rd41+1660];
	mul.f32 	%f306, %f304, %f305;
	ld.global.f32 	%f307, [%rd5+140];
	mul.f32 	%f308, %f307, %f307;
	sub.f32 	%f309, %f218, %f308;
	fma.rn.f32 	%f463, %f306, %f309, %f463;
	st.global.f32 	[%rd7+60], %f463;
	ld.global.f32 	%f310, [%rd39];
	ld.global.f32 	%f311, [%rd41+1664];
	mul.f32 	%f312, %f310, %f311;
	ld.global.f32 	%f313, [%rd5+144];
	mul.f32 	%f314, %f313, %f313;
	sub.f32 	%f315, %f218, %f314;
	fma.rn.f32 	%f462, %f312, %f315, %f462;
	st.global.f32 	[%rd7+64], %f462;
	ld.global.f32 	%f316, [%rd39];
	ld.global.f32 	%f317, [%rd41+1668];
	mul.f32 	%f318, %f316, %f317;
	ld.global.f32 	%f319, [%rd5+148];
	mul.f32 	%f320, %f319, %f319;
	sub.f32 	%f321, %f218, %f320;
	fma.rn.f32 	%f461, %f318, %f321, %f461;
	st.global.f32 	[%rd7+68], %f461;
	ld.global.f32 	%f322, [%rd39];
	ld.global.f32 	%f323, [%rd41+1672];
	mul.f32 	%f324, %f322, %f323;
	ld.global.f32 	%f325, [%rd5+152];
	mul.f32 	%f326, %f325, %f325;
	sub.f32 	%f327, %f218, %f326;
	fma.rn.f32 	%f460, %f324, %f327, %f460;
	st.global.f32 	[%rd7+72], %f460;
	ld.global.f32 	%f328, [%rd39];
	ld.global.f32 	%f329, [%rd41+1676];
	mul.f32 	%f330, %f328, %f329;
	ld.global.f32 	%f331, [%rd5+156];
	mul.f32 	%f332, %f331, %f331;
	sub.f32 	%f333, %f218, %f332;
	fma.rn.f32 	%f459, %f330, %f333, %f459;
	st.global.f32 	[%rd7+76], %f459;
	add.s32 	%r54, %r54, %r2;
	setp.lt.s32 	%p8, %r54, 20;
	mov.u32 	%r55, %r53;
	@%p8 bra 	$L__BB1_8;
$L__BB1_9:
	mul.wide.s32 	%rd42, %r55, 4;
	add.s64 	%rd43, %rd7, %rd42;
	mul.lo.s32 	%r42, %r55, 20;
	ld.global.f32 	%f334, [%rd43];
	mul.f32 	%f335, %f334, 0f3D4CCCCD;
	ld.global.f32 	%f336, [%rd5];
	mul.f32 	%f337, %f335, %f336;
	mul.wide.s32 	%rd44, %r42, 4;
	add.s64 	%rd45, %rd2, %rd44;
	ld.global.f32 	%f338, [%rd45];
	sub.f32 	%f339, %f338, %f337;
	st.global.f32 	[%rd45], %f339;
	ld.global.f32 	%f340, [%rd43];
	mul.f32 	%f341, %f340, 0f3D4CCCCD;
	ld.global.f32 	%f342, [%rd5+4];
	mul.f32 	%f343, %f341, %f342;
	ld.global.f32 	%f344, [%rd45+4];
	sub.f32 	%f345, %f344, %f343;
	st.global.f32 	[%rd45+4], %f345;
	ld.global.f32 	%f346, [%rd43];
	mul.f32 	%f347, %f346, 0f3D4CCCCD;
	ld.global.f32 	%f348, [%rd5+8];
	mul.f32 	%f349, %f347, %f348;
	ld.global.f32 	%f350, [%rd45+8];
	sub.f32 	%f351, %f350, %f349;
	st.global.f32 	[%rd45+8], %f351;
	ld.global.f32 	%f352, [%rd43];
	mul.f32 	%f353, %f352, 0f3D4CCCCD;
	ld.global.f32 	%f354, [%rd5+12];
	mul.f32 	%f355, %f353, %f354;
	ld.global.f32 	%f356, [%rd45+12];
	sub.f32 	%f357, %f356, %f355;
	st.global.f32 	[%rd45+12], %f357;
	ld.global.f32 	%f358, [%rd43];
	mul.f32 	%f359, %f358, 0f3D4CCCCD;
	ld.global.f32 	%f360, [%rd5+16];
	mul.f32 	%f361, %f359, %f360;
	ld.global.f32 	%f362, [%rd45+16];
	sub.f32 	%f363, %f362, %f361;
	st.global.f32 	[%rd45+16], %f363;
	ld.global.f32 	%f364, [%rd43];
	mul.f32 	%f365, %f364, 0f3D4CCCCD;
	ld.global.f32 	%f366, [%rd5+20];
	mul.f32 	%f367, %f365, %f366;
	ld.global.f32 	%f368, [%rd45+20];
	sub.f32 	%f369, %f368, %f367;
	st.global.f32 	[%rd45+20], %f369;
	ld.global.f32 	%f370, [%rd43];
	mul.f32 	%f371, %f370, 0f3D4CCCCD;
	ld.global.f32 	%f372, [%rd5+24];
	mul.f32 	%f373, %f371, %f372;
	ld.global.f32 	%f374, [%rd45+24];
	sub.f32 	%f375, %f374, %f373;
	st.global.f32 	[%rd45+24], %f375;
	ld.global.f32 	%f376, [%rd43];
	mul.f32 	%f377, %f376, 0f3D4CCCCD;
	ld.global.f32 	%f378, [%rd5+28];
	mul.f32 	%f379, %f377, %f378;
	ld.global.f32 	%f380, [%rd45+28];
	sub.f32 	%f381, %f380, %f379;
	st.global.f32 	[%rd45+28], %f381;
	ld.global.f32 	%f382, [%rd43];
	mul.f32 	%f383, %f382, 0f3D4CCCCD;
	ld.global.f32 	%f384, [%rd5+32];
	mul.f32 	%f385, %f383, %f384;
	ld.global.f32 	%f386, [%rd45+32];
	sub.f32 	%f387, %f386, %f385;
	st.global.f32 	[%rd45+32], %f387;
	ld.global.f32 	%f388, [%rd43];
	mul.f32 	%f389, %f388, 0f3D4CCCCD;
	ld.global.f32 	%f390, [%rd5+36];
	mul.f32 	%f391, %f389, %f390;
	ld.global.f32 	%f392, [%rd45+36];
	sub.f32 	%f393, %f392, %f391;
	st.global.f32 	[%rd45+36], %f393;
	ld.global.f32 	%f394, [%rd43];
	mul.f32 	%f395, %f394, 0f3D4CCCCD;
	ld.global.f32 	%f396, [%rd5+40];
	mul.f32 	%f397, %f395, %f396;
	ld.global.f32 	%f398, [%rd45+40];
	sub.f32 	%f399, %f398, %f397;
	st.global.f32 	[%rd45+40], %f399;
	ld.global.f32 	%f400, [%rd43];
	mul.f32 	%f401, %f400, 0f3D4CCCCD;
	ld.global.f32 	%f402, [%rd5+44];
	mul.f32 	%f403, %f401, %f402;
	ld.global.f32 	%f404, [%rd45+44];
	sub.f32 	%f405, %f404, %f403;
	st.global.f32 	[%rd45+44], %f405;
	ld.global.f32 	%f406, [%rd43];
	mul.f32 	%f407, %f406, 0f3D4CCCCD;
	ld.global.f32 	%f408, [%rd5+48];
	mul.f32 	%f409, %f407, %f408;
	ld.global.f32 	%f410, [%rd45+48];
	sub.f32 	%f411, %f410, %f409;
	st.global.f32 	[%rd45+48], %f411;
	ld.global.f32 	%f412, [%rd43];
	mul.f32 	%f413, %f412, 0f3D4CCCCD;
	ld.global.f32 	%f414, [%rd5+52];
	mul.f32 	%f415, %f413, %f414;
	ld.global.f32 	%f416, [%rd45+52];
	sub.f32 	%f417, %f416, %f415;
	st.global.f32 	[%rd45+52], %f417;
	ld.global.f32 	%f418, [%rd43];
	mul.f32 	%f419, %f418, 0f3D4CCCCD;
	ld.global.f32 	%f420, [%rd5+56];
	mul.f32 	%f421, %f419, %f420;
	ld.global.f32 	%f422, [%rd45+56];
	sub.f32 	%f423, %f422, %f421;
	st.global.f32 	[%rd45+56], %f423;
	ld.global.f32 	%f424, [%rd43];
	mul.f32 	%f425, %f424, 0f3D4CCCCD;
	ld.global.f32 	%f426, [%rd5+60];
	mul.f32 	%f427, %f425, %f426;
	ld.global.f32 	%f428, [%rd45+60];
	sub.f32 	%f429, %f428, %f427;
	st.global.f32 	[%rd45+60], %f429;
	ld.global.f32 	%f430, [%rd43];
	mul.f32 	%f431, %f430, 0f3D4CCCCD;
	ld.global.f32 	%f432, [%rd5+64];
	mul.f32 	%f433, %f431, %f432;
	ld.global.f32 	%f434, [%rd45+64];
	sub.f32 	%f435, %f434, %f433;
	st.global.f32 	[%rd45+64], %f435;
	ld.global.f32 	%f436, [%rd43];
	mul.f32 	%f437, %f436, 0f3D4CCCCD;
	ld.global.f32 	%f438, [%rd5+68];
	mul.f32 	%f439, %f437, %f438;
	ld.global.f32 	%f440, [%rd45+68];
	sub.f32 	%f441, %f440, %f439;
	st.global.f32 	[%rd45+68], %f441;
	ld.global.f32 	%f442, [%rd43];
	mul.f32 	%f443, %f442, 0f3D4CCCCD;
	ld.global.f32 	%f444, [%rd5+72];
	mul.f32 	%f445, %f443, %f444;
	ld.global.f32 	%f446, [%rd45+72];
	sub.f32 	%f447, %f446, %f445;
	st.global.f32 	[%rd45+72], %f447;
	ld.global.f32 	%f448, [%rd43];
	mul.f32 	%f449, %f448, 0f3D4CCCCD;
	ld.global.f32 	%f450, [%rd5+76];
	mul.f32 	%f451, %f449, %f450;
	ld.global.f32 	%f452, [%rd45+76];
	sub.f32 	%f453, %f452, %f451;
	st.global.f32 	[%rd45+76], %f453;
	add.s32 	%r55, %r55, %r2;
	setp.lt.s32 	%p9, %r55, 20;
	@%p9 bra 	$L__BB1_9;
	ld.param.u64 	%rd59, [_Z5trainPfS_S_S_S_S__param_3];
	cvta.to.global.u64 	%rd8, %rd59;
	setp.eq.s32 	%p10, %r5, 3;
	@%p10 bra 	$L__BB1_13;
	add.s64 	%rd9, %rd5, 160;
	add.s32 	%r43, %r3, 1;
	and.b32  	%r44, %r43, 3;
	neg.s32 	%r51, %r44;
$L__BB1_12:
	.pragma "nounroll";
	mul.wide.s32 	%rd46, %r53, 4;
	add.s64 	%rd47, %rd8, %rd46;
	add.s64 	%rd48, %rd9, %rd46;
	ld.global.f32 	%f454, [%rd48];
	st.global.f32 	[%rd47], %f454;
	add.s32 	%r53, %r53, %r2;
	add.s32 	%r51, %r51, 1;
	setp.ne.s32 	%p11, %r51, 0;
	@%p11 bra 	$L__BB1_12;
$L__BB1_13:
	setp.lt.u32 	%p12, %r3, 3;
	@%p12 bra 	$L__BB1_15;
$L__BB1_14:
	mul.wide.s32 	%rd49, %r53, 4;
	add.s64 	%rd50, %rd5, %rd49;
	ld.global.f32 	%f455, [%rd50+160];
	add.s64 	%rd51, %rd8, %rd49;
	st.global.f32 	[%rd51], %f455;
	mul.wide.s32 	%rd52, %r2, 4;
	add.s64 	%rd53, %rd50, %rd52;
	ld.global.f32 	%f456, [%rd53+160];
	add.s64 	%rd54, %rd51, %rd52;
	st.global.f32 	[%rd54], %f456;
	add.s64 	%rd55, %rd53, %rd52;
	ld.global.f32 	%f457, [%rd55+160];
	add.s64 	%rd56, %rd54, %rd52;
	st.global.f32 	[%rd56], %f457;
	add.s64 	%rd57, %rd55, %rd52;
	ld.global.f32 	%f458, [%rd57+160];
	add.s64 	%rd58, %rd56, %rd52;
	st.global.f32 	[%rd58], %f458;
	shl.b32 	%r45, %r2, 2;
	add.s32 	%r53, %r45, %r53;
	setp.lt.s32 	%p13, %r53, 20;
	@%p13 bra 	$L__BB1_14;
$L__BB1_15:
	ret;

}


// ===== COMPILED SASS (sm_100) =====

	.target	sm_100

	.elftype	@"ET_EXEC"


//--------------------- .note.nv.tkinfo           --------------------------
	.section	.note.nv.tkinfo,"",@"SHT_NOTE"
	.sectionflags	@"SHF_NOTE_NV_TKINFO"
	.tkinfo
        /*0018*/ 	.word	0x00000002
        /*0030*/ 	.string	""
        /*0030*/ 	.string	"ptxas"
        /*0030*/ 	.string	"Cuda compilation tools, release 13.0, V13.0.88"
        /*0030*/ 	.string	"Build cuda_13.0.r13.0/compiler.36424714_0"
        /*0030*/ 	.string	"-arch sm_100 -m 64 "



//--------------------- .note.nv.cuinfo           --------------------------
	.section	.note.nv.cuinfo,"",@"SHT_NOTE"
	.sectionflags	@"SHF_NOTE_NV_CUINFO"
        /*0018*/ 	.short	0x0002
        /*001a*/ 	.short	0x0064
        /*001c*/ 	.short	0x0082
	.zero		2


//--------------------- .nv.info                  --------------------------
	.section	.nv.info,"",@"SHT_CUDA_INFO"
	.align	4


	//----- nvinfo : EIATTR_REGCOUNT
	.align		4
        /*0000*/ 	.byte	0x04, 0x2f
        /*0002*/ 	.short	(.L_1 - .L_0)
	.align		4
.L_0:
        /*0004*/ 	.word	index@(_Z7predictPfS_S_)
        /*0008*/ 	.word	0x00000020


	//----- nvinfo : EIATTR_FRAME_SIZE
	.align		4
.L_1:
        /*000c*/ 	.byte	0x04, 0x11
        /*000e*/ 	.short	(.L_3 - .L_2)
	.align		4
.L_2:
        /*0010*/ 	.word	index@(_Z7predictPfS_S_)
        /*0014*/ 	.word	0x00000000


	//----- nvinfo : EIATTR_REGCOUNT
	.align		4
.L_3:
        /*0018*/ 	.byte	0x04, 0x2f
        /*001a*/ 	.short	(.L_5 - .L_4)
	.align		4
.L_4:
        /*001c*/ 	.word	index@(_Z5trainPfS_S_S_S_S_)
        /*0020*/ 	.word	0x00000030


	//----- nvinfo : EIATTR_FRAME_SIZE
	.align		4
.L_5:
        /*0024*/ 	.byte	0x04, 0x11
        /*0026*/ 	.short	(.L_7 - .L_6)
	.align		4
.L_6:
        /*0028*/ 	.word	index@(_Z5trainPfS_S_S_S_S_)
        /*002c*/ 	.word	0x00000000


	//----- nvinfo : EIATTR_MIN_STACK_SIZE
	.align		4
.L_7:
        /*0030*/ 	.byte	0x04, 0x12
        /*0032*/ 	.short	(.L_9 - .L_8)
	.align		4
.L_8:
        /*0034*/ 	.word	index@(_Z5trainPfS_S_S_S_S_)
        /*0038*/ 	.word	0x00000000


	//----- nvinfo : EIATTR_MIN_STACK_SIZE
	.align		4
.L_9:
        /*003c*/ 	.byte	0x04, 0x12
        /*003e*/ 	.short	(.L_11 - .L_10)
	.align		4
.L_10:
        /*0040*/ 	.word	index@(_Z7predictPfS_S_)
        /*0044*/ 	.word	0x00000000
.L_11:


//--------------------- .nv.compat                --------------------------
	.section	.nv.compat,"",@"SHT_CUDA_COMPAT_INFO"
	.align	4
        /*0000*/ 	.byte	0x02, 0x09, 0x00, 0x00, 0x02, 0x02, 0x01, 0x00, 0x02, 0x05, 0x05, 0x00, 0x03, 0x07, 0x01, 0x01
        /*0010*/ 	.byte	0x02, 0x03, 0x00, 0x00, 0x02, 0x06, 0x01, 0x00, 0x04, 0x0b, 0x08, 0x00, 0x01, 0x00, 0x00, 0x00
        /*0020*/ 	.byte	0x00, 0x00, 0x00, 0x00


//--------------------- .nv.info._Z5trainPfS_S_S_S_S_ --------------------------
	.section	.nv.info._Z5trainPfS_S_S_S_S_,"",@"SHT_CUDA_INFO"
	.sectionflags	@""
	.align	4


	//----- nvinfo : EIATTR_CUDA_API_VERSION
	.align		4
        /*0000*/ 	.byte	0x04, 0x37
        /*0002*/ 	.short	(.L_13 - .L_12)
.L_12:
        /*0004*/ 	.word	0x00000082


	//----- nvinfo : EIATTR_KPARAM_INFO
	.align		4
.L_13:
        /*0008*/ 	.byte	0x04, 0x17
        /*000a*/ 	.short	(.L_15 - .L_14)
.L_14:
        /*000c*/ 	.word	0x00000000
        /*0010*/ 	.short	0x0005
        /*0012*/ 	.short	0x0028
        /*0014*/ 	.byte	0x00, 0xf5, 0x21, 0x00


	//----- nvinfo : EIATTR_KPARAM_INFO
	.align		4
.L_15:
        /*0018*/ 	.byte	0x04, 0x17
        /*001a*/ 	.short	(.L_17 - .L_16)
.L_16:
        /*001c*/ 	.word	0x00000000
        /*0020*/ 	.short	0x0004
        /*0022*/ 	.short	0x0020
        /*0024*/ 	.byte	0x00, 0xf5, 0x21, 0x00


	//----- nvinfo : EIATTR_KPARAM_INFO
	.align		4
.L_17:
        /*0028*/ 	.byte	0x04, 0x17
        /*002a*/ 	.short	(.L_19 - .L_18)
.L_18:
        /*002c*/ 	.word	0x00000000
        /*0030*/ 	.short	0x0003
        /*0032*/ 	.short	0x0018
        /*0034*/ 	.byte	0x00, 0xf5, 0x21, 0x00


	//----- nvinfo : EIATTR_KPARAM_INFO
	.align		4
.L_19:
        /*0038*/ 	.byte	0x04, 0x17
        /*003a*/ 	.short	(.L_21 - .L_20)
.L_20:
        /*003c*/ 	.word	0x00000000
        /*0040*/ 	.short	0x0002
        /*0042*/ 	.short	0x0010
        /*0044*/ 	.byte	0x00, 0xf5, 0x21, 0x00


	//----- nvinfo : EIATTR_KPARAM_INFO
	.align		4
.L_21:
        /*0048*/ 	.byte	0x04, 0x17
        /*004a*/ 	.short	(.L_23 - .L_22)
.L_22:
        /*004c*/ 	.word	0x00000000
        /*0050*/ 	.short	0x0001
        /*0052*/ 	.short	0x0008
        /*0054*/ 	.byte	0x00, 0xf5, 0x21, 0x00


	//----- nvinfo : EIATTR_KPARAM_INFO
	.align		4
.L_23:
        /*0058*/ 	.byte	0x04, 0x17
        /*005a*/ 	.short	(.L_25 - .L_24)
.L_24:
        /*005c*/ 	.word	0x00000000
        /*0060*/ 	.short	0x0000
        /*0062*/ 	.short	0x0000
        /*0064*/ 	.byte	0x00, 0xf5, 0x21, 0x00


	//----- nvinfo : EIATTR_SPARSE_MMA_MASK
	.align		4
.L_25:
        /*0068*/ 	.byte	0x03, 0x50
        /*006a*/ 	.short	0x0000


	//----- nvinfo : EIATTR_MAXREG_COUNT
	.align		4
        /*006c*/ 	.byte	0x03, 0x1b
        /*006e*/ 	.short	0x00ff


	//----- nvinfo : EIATTR_MERCURY_ISA_VERSION
	.align		4
        /*0070*/ 	.byte	0x03, 0x5f
        /*0072*/ 	.short	0x0101


	//----- nvinfo : EIATTR_VRC_CTA_INIT_COUNT
	.align		4
        /*0074*/ 	.byte	0x02, 0x4a
	.zero		1
	.zero		1


	//----- nvinfo : EIATTR_EXIT_INSTR_OFFSETS
	.align		4
        /*0078*/ 	.byte	0x04, 0x1c
        /*007a*/ 	.short	(.L_27 - .L_26)


	//   ....[0]....
.L_26:
        /*007c*/ 	.word	0x00000080


	//   ....[1]....
        /*0080*/ 	.word	0x000023b0


	//   ....[2]....
        /*0084*/ 	.word	0x000024f0


	//----- nvinfo : EIATTR_CRS_STACK_SIZE
	.align		4
.L_27:
        /*0088*/ 	.byte	0x04, 0x1e
        /*008a*/ 	.short	(.L_29 - .L_28)
.L_28:
        /*008c*/ 	.word	0x00000000


	//----- nvinfo : EIATTR_CBANK_PARAM_SIZE
	.align		4
.L_29:
        /*0090*/ 	.byte	0x03, 0x19
        /*0092*/ 	.short	0x0030


	//----- nvinfo : EIATTR_PARAM_CBANK
	.align		4
        /*0094*/ 	.byte	0x04, 0x0a
        /*0096*/ 	.short	(.L_31 - .L_30)
	.align		4
.L_30:
        /*0098*/ 	.word	index@(.nv.constant0._Z5trainPfS_S_S_S_S_)
        /*009c*/ 	.short	0x0380
        /*009e*/ 	.short	0x0030


	//----- nvinfo : EIATTR_SW_WAR
	.align		4
.L_31:
        /*00a0*/ 	.byte	0x04, 0x36
        /*00a2*/ 	.short	(.L_33 - .L_32)
.L_32:
        /*00a4*/ 	.word	0x00000008
.L_33:


//--------------------- .nv.info._Z7predictPfS_S_ --------------------------
	.section	.nv.info._Z7predictPfS_S_,"",@"SHT_CUDA_INFO"
	.sectionflags	@""
	.align	4


	//----- nvinfo : EIATTR_CUDA_API_VERSION
	.align		4
        /*0000*/ 	.byte	0x04, 0x37
        /*0002*/ 	.short	(.L_35 - .L_34)
.L_34:
        /*0004*/ 	.word	0x00000082


	//----- nvinfo : EIATTR_KPARAM_INFO
	.align		4
.L_35:
        /*0008*/ 	.byte	0x04, 0x17
        /*000a*/ 	.short	(.L_37 - .L_36)
.L_36:
        /*000c*/ 	.word	0x00000000
        /*0010*/ 	.short	0x0002
        /*0012*/ 	.short	0x0010
        /*0014*/ 	.byte	0x00, 0xf5, 0x21, 0x00


	//----- nvinfo : EIATTR_KPARAM_INFO
	.align		4
.L_37:
        /*0018*/ 	.byte	0x04, 0x17
        /*001a*/ 	.short	(.L_39 - .L_38)
.L_38:
        /*001c*/ 	.word	0x00000000
        /*0020*/ 	.short	0x0001
        /*0022*/ 	.short	0x0008
        /*0024*/ 	.byte	0x00, 0xf5, 0x21, 0x00


	//----- nvinfo : EIATTR_KPARAM_INFO
	.align		4
.L_39:
        /*0028*/ 	.byte	0x04, 0x17
        /*002a*/ 	.short	(.L_41 - .L_40)
.L_40:
        /*002c*/ 	.word	0x00000000
        /*0030*/ 	.short	0x0000
        /*0032*/ 	.short	0x0000
        /*0034*/ 	.byte	0x00, 0xf5, 0x21, 0x00


	//----- nvinfo : EIATTR_SPARSE_MMA_MASK
	.align		4
.L_41:
        /*0038*/ 	.byte	0x03, 0x50
        /*003a*/ 	.short	0x0000


	//----- nvinfo : EIATTR_MAXREG_COUNT
	.align		4
        /*003c*/ 	.byte	0x03, 0x1b
        /*003e*/ 	.short	0x00ff


	//----- nvinfo : EIATTR_MERCURY_ISA_VERSION
	.align		4
        /*0040*/ 	.byte	0x03, 0x5f
        /*0042*/ 	.short	0x0101


	//----- nvinfo : EIATTR_VRC_CTA_INIT_COUNT
	.align		4
        /*0044*/ 	.byte	0x02, 0x4a
	.zero		1
	.zero		1


	//----- nvinfo : EIATTR_EXIT_INSTR_OFFSETS
	.align		4
        /*0048*/ 	.byte	0x04, 0x1c
        /*004a*/ 	.short	(.L_43 - .L_42)


	//   ....[0]....
.L_42:
        /*004c*/ 	.word	0x00001b00


	//   ....[1]....
        /*0050*/ 	.word	0x00001db0


	//   ....[2]....
        /*0054*/ 	.word	0x00001ef0


	//----- nvinfo : EIATTR_CRS_STACK_SIZE
	.align		4
.L_43:
        /*0058*/ 	.byte	0x04, 0x1e
        /*005a*/ 	.short	(.L_45 - .L_44)
.L_44:
        /*005c*/ 	.word	0x00000000


	//----- nvinfo : EIATTR_CBANK_PARAM_SIZE
	.align		4
.L_45:
        /*0060*/ 	.byte	0x03, 0x19
        /*0062*/ 	.short	0x0018


	//----- nvinfo : EIATTR_PARAM_CBANK
	.align		4
        /*0064*/ 	.byte	0x04, 0x0a
        /*0066*/ 	.short	(.L_47 - .L_46)
	.align		4
.L_46:
        /*0068*/ 	.word	index@(.nv.constant0._Z7predictPfS_S_)
        /*006c*/ 	.short	0x0380
        /*006e*/ 	.short	0x0018


	//----- nvinfo : EIATTR_SW_WAR
	.align		4
.L_47:
        /*0070*/ 	.byte	0x04, 0x36
        /*0072*/ 	.short	(.L_49 - .L_48)
.L_48:
        /*0074*/ 	.word	0x00000008
.L_49:


//--------------------- .nv.callgraph             --------------------------
	.section	.nv.callgraph,"",@"SHT_CUDA_CALLGRAPH"
	.align	4
	.sectionentsize	8
	.align		4
        /*0000*/ 	.word	0x00000000
	.align		4
        /*0004*/ 	.word	0xffffffff
	.align		4
        /*0008*/ 	.word	0x00000000
	.align		4
        /*000c*/ 	.word	0xfffffffe
	.align		4
        /*0010*/ 	.word	0x00000000
	.align		4
        /*0014*/ 	.word	0xfffffffd
	.align		4
        /*0018*/ 	.word	0x00000000
	.align		4
        /*001c*/ 	.word	0xfffffffc


//--------------------- .text._Z5trainPfS_S_S_S_S_ --------------------------
	.section	.text._Z5trainPfS_S_S_S_S_,"ax",@progbits
	.align	128
        .global         _Z5trainPfS_S_S_S_S_
        .type           _Z5trainPfS_S_S_S_S_,@function
        .size           _Z5trainPfS_S_S_S_S_,(.L_x_45 - _Z5trainPfS_S_S_S_S_)
        .other          _Z5trainPfS_S_S_S_S_,@"STO_CUDA_ENTRY STV_DEFAULT"
_Z5trainPfS_S_S_S_S_:
.text._Z5trainPfS_S_S_S_S_:
[----:B------:R-:W-:Y:S01]  /*0000*/  LDC R1, c[0x0][0x37c] ;  /* 0x0000df00ff017b82 */ /* 0x000fe20000000800 */
[----:B------:R-:W0:Y:S07]  /*0010*/  S2R R14, SR_TID.X ;  /* 0x00000000000e7919 */ /* 0x000e2e0000002100 */
[----:B------:R-:W0:Y:S08]  /*0020*/  S2UR UR4, SR_CTAID.X ;  /* 0x00000000000479c3 */ /* 0x000e300000002500 */
[----:B------:R-:W0:Y:S01]  /*0030*/  LDC R15, c[0x0][0x360] ;  /* 0x0000d800ff0f7b82 */ /* 0x000e220000000800 */
[----:B------:R-:W1:Y:S01]  /*0040*/  LDCU UR5, c[0x0][0x370] ;  /* 0x00006e00ff0577ac */ /* 0x000e620008000800 */
[----:B0-----:R-:W-:-:S02]  /*0050*/  IMAD R14, R15, UR4, R14 ;  /* 0x000000040f0e7c24 */ /* 0x001fc4000f8e020e */
[----:B-1----:R-:W-:-:S03]  /*0060*/  IMAD R15, R15, UR5, RZ ;  /* 0x000000050f0f7c24 */ /* 0x002fc6000f8e02ff */
[----:B------:R-:W-:-:S13]  /*0070*/  ISETP.GT.AND P0, PT, R14, 0x13, PT ;  /* 0x000000130e00780c */ /* 0x000fda0003f04270 */
[----:B------:R-:W-:Y:S05]  /*0080*/  @P0 EXIT ;  /* 0x000000000000094d */ /* 0x000fea0003800000 */
[----:B------:R-:W0:Y:S01]  /*0090*/  I2F.U32.RP R4, R15 ;  /* 0x0000000f00047306 */ /* 0x000e220000209000 */
[C---:B------:R-:W-:Y:S01]  /*00a0*/  IADD3 R0, PT, PT, R15.reuse, R14, RZ ;  /* 0x0000000e0f007210 */ /* 0x040fe20007ffe0ff */
[----:B------:R-:W1:Y:S01]  /*00b0*/  LDCU.64 UR4, c[0x0][0x358] ;  /* 0x00006b00ff0477ac */ /* 0x000e620008000a00 */
[----:B------:R-:W-:Y:S01]  /*00c0*/  IADD3 R7, PT, PT, RZ, -R15, RZ ;  /* 0x8000000fff077210 */ /* 0x000fe20007ffe0ff */
[----:B------:R-:W-:Y:S01]  /*00d0*/  BSSY.RECONVERGENT B0, `(.L_x_0) ;  /* 0x0000039000007945 */ /* 0x000fe20003800200 */
[C---:B------:R-:W-:Y:S01]  /*00e0*/  ISETP.GE.AND P0, PT, R0.reuse, 0x14, PT ;  /* 0x000000140000780c */ /* 0x040fe20003f06270 */
[----:B------:R-:W2:Y:S01]  /*00f0*/  LDCU.64 UR6, c[0x0][0x380] ;  /* 0x00007000ff0677ac */ /* 0x000ea20008000a00 */
[----:B------:R-:W-:Y:S02]  /*0100*/  VIMNMX R5, PT, PT, R0, 0x14, !PT ;  /* 0x0000001400057848 */ /* 0x000fe40007fe0100 */
[----:B------:R-:W-:Y:S02]  /*0110*/  SEL R8, RZ, 0x1, P0 ;  /* 0x00000001ff087807 */ /* 0x000fe40000000000 */
[----:B------:R-:W-:-:S02]  /*0120*/  ISETP.NE.U32.AND P2, PT, R15, RZ, PT ;  /* 0x000000ff0f00720c */ /* 0x000fc40003f45070 */
[----:B------:R-:W-:Y:S01]  /*0130*/  IADD3 R0, PT, PT, R5, -R0, -R8 ;  /* 0x8000000005007210 */ /* 0x000fe20007ffe808 */
[----:B0-----:R-:W0:Y:S02]  /*0140*/  MUFU.RCP R4, R4 ;  /* 0x0000000400047308 */ /* 0x001e240000001000 */
[----:B0-----:R-:W-:Y:S02]  /*0150*/  IADD3 R2, PT, PT, R4, 0xffffffe, RZ ;  /* 0x0ffffffe04027810 */ /* 0x001fe40007ffe0ff */
[----:B------:R-:W0:Y:S04]  /*0160*/  LDC.64 R4, c[0x0][0x390] ;  /* 0x0000e400ff047b82 */ /* 0x000e280000000a00 */
[----:B------:R3:W4:Y:S02]  /*0170*/  F2I.FTZ.U32.TRUNC.NTZ R3, R2 ;  /* 0x0000000200037305 */ /* 0x000724000021f000 */
[----:B---3--:R-:W-:-:S02]  /*0180*/  HFMA2 R2, -RZ, RZ, 0, 0 ;  /* 0x00000000ff027431 */ /* 0x008fc400000001ff */
[----:B----4-:R-:W-:-:S04]  /*0190*/  IMAD R7, R7, R3, RZ ;  /* 0x0000000307077224 */ /* 0x010fc800078e02ff */
[----:B------:R-:W-:Y:S02]  /*01a0*/  IMAD.HI.U32 R3, R3, R7, R2 ;  /* 0x0000000703037227 */ /* 0x000fe400078e0002 */
[----:B------:R-:W3:Y:S04]  /*01b0*/  LDC.64 R6, c[0x0][0x380] ;  /* 0x0000e000ff067b82 */ /* 0x000ee80000000a00 */
[----:B------:R-:W-:-:S05]  /*01c0*/  IMAD.HI.U32 R9, R3, R0, RZ ;  /* 0x0000000003097227 */ /* 0x000fca00078e00ff */
[----:B------:R-:W-:-:S05]  /*01d0*/  IADD3 R2, PT, PT, -R9, RZ, RZ ;  /* 0x000000ff09027210 */ /* 0x000fca0007ffe1ff */
[----:B------:R-:W-:Y:S02]  /*01e0*/  IMAD R0, R15, R2, R0 ;  /* 0x000000020f007224 */ /* 0x000fe400078e0200 */
[----:B------:R-:W4:Y:S03]  /*01f0*/  LDC.64 R2, c[0x0][0x3a8] ;  /* 0x0000ea00ff027b82 */ /* 0x000f260000000a00 */
[----:B------:R-:W-:-:S13]  /*0200*/  ISETP.GE.U32.AND P0, PT, R0, R15, PT ;  /* 0x0000000f0000720c */ /* 0x000fda0003f06070 */
[----:B------:R-:W-:Y:S02]  /*0210*/  @P0 IADD3 R0, PT, PT, -R15, R0, RZ ;  /* 0x000000000f000210 */ /* 0x000fe40007ffe1ff */
[----:B------:R-:W-:Y:S02]  /*0220*/  @P0 IADD3 R9, PT, PT, R9, 0x1, RZ ;  /* 0x0000000109090810 */ /* 0x000fe40007ffe0ff */
[----:B------:R-:W-:-:S13]  /*0230*/  ISETP.GE.U32.AND P1, PT, R0, R15, PT ;  /* 0x0000000f0000720c */ /* 0x000fda0003f26070 */
[----:B------:R-:W-:Y:S02]  /*0240*/  @P1 IADD3 R9, PT, PT, R9, 0x1, RZ ;  /* 0x0000000109091810 */ /* 0x000fe40007ffe0ff */
[----:B------:R-:W-:-:S04]  /*0250*/  @!P2 LOP3.LUT R9, RZ, R15, RZ, 0x33, !PT ;  /* 0x0000000fff09a212 */ /* 0x000fc800078e33ff */
[----:B------:R-:W-:Y:S02]  /*0260*/  IADD3 R0, PT, PT, R8, R9, RZ ;  /* 0x0000000908007210 */ /* 0x000fe40007ffe0ff */
[----:B------:R-:W-:Y:S02]  /*0270*/  MOV R9, R14 ;  /* 0x0000000e00097202 */ /* 0x000fe40000000f00 */
[C---:B------:R-:W-:Y:S02]  /*0280*/  LOP3.LUT R8, R0.reuse, 0x3, RZ, 0xc0, !PT ;  /* 0x0000000300087812 */ /* 0x040fe400078ec0ff */
[----:B------:R-:W-:Y:S02]  /*0290*/  ISETP.GE.U32.AND P1, PT, R0, 0x3, PT ;  /* 0x000000030000780c */ /* 0x000fe40003f26070 */
[----:B------:R-:W-:-:S13]  /*02a0*/  ISETP.NE.AND P0, PT, R8, 0x3, PT ;  /* 0x000000030800780c */ /* 0x000fda0003f05270 */
[----:B01234-:R-:W-:Y:S05]  /*02b0*/  @!P0 BRA `(.L_x_1) ;  /* 0x0000000000688947 */ /* 0x01ffea0003800000 */
[----:B------:R-:W0:Y:S01]  /*02c0*/  LDC.64 R12, c[0x0][0x3a8] ;  /* 0x0000ea00ff0c7b82 */ /* 0x000e220000000a00 */
[----:B------:R-:W-:Y:S02]  /*02d0*/  MOV R9, UR6 ;  /* 0x0000000600097c02 */ /* 0x000fe40008000f00 */
[----:B------:R-:W-:Y:S02]  /*02e0*/  MOV R16, 0xa0 ;  /* 0x000000a000107802 */ /* 0x000fe40000000f00 */
[----:B------:R-:W-:Y:S02]  /*02f0*/  MOV R17, 0x0 ;  /* 0x0000000000117802 */ /* 0x000fe40000000f00 */
[----:B------:R-:W-:Y:S01]  /*0300*/  IADD3 R8, PT, PT, R0, 0x1, RZ ;  /* 0x0000000100087810 */ /* 0x000fe20007ffe0ff */
[----:B------:R-:W1:Y:S01]  /*0310*/  LDC.64 R10, c[0x0][0x390] ;  /* 0x0000e400ff0a7b82 */ /* 0x000e620000000a00 */
[----:B------:R-:W-:Y:S02]  /*0320*/  IMAD.WIDE.U32 R16, R9, 0x1, R16 ;  /* 0x0000000109107825 */ /* 0x000fe400078e0010 */
[----:B------:R-:W-:-:S02]  /*0330*/  LOP3.LUT R8, R8, 0x3, RZ, 0xc0, !PT ;  /* 0x0000000308087812 */ /* 0x000fc400078ec0ff */
[----:B------:R-:W-:Y:S02]  /*0340*/  MOV R9, R14 ;  /* 0x0000000e00097202 */ /* 0x000fe40000000f00 */
[----:B------:R-:W-:Y:S02]  /*0350*/  IADD3 R8, PT, PT, -R8, RZ, RZ ;  /* 0x000000ff08087210 */ /* 0x000fe40007ffe1ff */
[----:B------:R-:W-:-:S07]  /*0360*/  IADD3 R27, PT, PT, R17, UR7, RZ ;  /* 0x00000007111b7c10 */ /* 0x000fce000fffe0ff */
.L_x_2:
[----:B--2---:R-:W-:Y:S01]  /*0370*/  MOV R20, R16 ;  /* 0x0000001000147202 */ /* 0x004fe20000000f00 */
[----:B-1----:R-:W-:Y:S01]  /*0380*/  IMAD.WIDE R18, R9, 0x4, R10 ;  /* 0x0000000409127825 */ /* 0x002fe200078e020a */
[----:B------:R-:W-:-:S03]  /*0390*/  MOV R21, R27 ;  /* 0x0000001b00157202 */ /* 0x000fc60000000f00 */
[C---:B------:R-:W-:Y:S02]  /*03a0*/  IMAD.WIDE R22, R9.reuse, 0x4, R20 ;  /* 0x0000000409167825 */ /* 0x040fe400078e0214 */
[----:B------:R-:W2:Y:S04]  /*03b0*/  LDG.E R19, desc[UR4][R18.64] ;  /* 0x0000000412137981 */ /* 0x000ea8000c1e1900 */
[----:B------:R-:W2:Y:S01]  /*03c0*/  LDG.E R22, desc[UR4][R22.64] ;  /* 0x0000000416167981 */ /* 0x000ea2000c1e1900 */
[----:B0-----:R-:W-:Y:S01]  /*03d0*/  IMAD.WIDE R20, R9, 0x4, R12 ;  /* 0x0000000409147825 */ /* 0x001fe200078e020c */
[----:B------:R-:W-:Y:S02]  /*03e0*/  IADD3 R8, PT, PT, R8, 0x1, RZ ;  /* 0x0000000108087810 */ /* 0x000fe40007ffe0ff */
[----:B------:R-:W-:-:S02]  /*03f0*/  IADD3 R9, PT, PT, R15, R9, RZ ;  /* 0x000000090f097210 */ /* 0x000fc40007ffe0ff */
[----:B------:R-:W-:Y:S01]  /*0400*/  ISETP.NE.AND P0, PT, R8, RZ, PT ;  /* 0x000000ff0800720c */ /* 0x000fe20003f05270 */
[C---:B--2---:R-:W-:Y:S01]  /*0410*/  FADD R24, R22.reuse, -R19 ;  /* 0x8000001316187221 */ /* 0x044fe20000000000 */
[----:B------:R-:W-:-:S04]  /*0420*/  FFMA R25, -R22, R22, 1 ;  /* 0x3f80000016197423 */ /* 0x000fc80000000116 */
[----:B------:R-:W-:-:S05]  /*0430*/  FMUL R25, R24, R25 ;  /* 0x0000001918197220 */ /* 0x000fca0000400000 */
[----:B------:R2:W-:Y:S02]  /*0440*/  STG.E desc[UR4][R20.64], R25 ;  /* 0x0000001914007986 */ /* 0x0005e4000c101904 */
[----:B------:R-:W-:Y:S05]  /*0450*/  @P0 BRA `(.L_x_2) ;  /* 0xfffffffc00c40947 */ /* 0x000fea000383ffff */
.L_x_1:
[----:B------:R-:W-:Y:S05]  /*0460*/  BSYNC.RECONVERGENT B0 ;  /* 0x0000000000007941 */ /* 0x000fea0003800200 */
.L_x_0:
[----:B------:R-:W-:Y:S01]  /*0470*/  BSSY.RECONVERGENT B0, `(.L_x_3) ;  /* 0x000002d000007945 */ /* 0x000fe20003800200 */
[----:B------:R-:W-:-:S03]  /*0480*/  MOV R12, R14 ;  /* 0x0000000e000c7202 */ /* 0x000fc60000000f00 */
[----:B------:R-:W-:Y:S05]  /*0490*/  @!P1 BRA `(.L_x_4) ;  /* 0x0000000000a89947 */ /* 0x000fea0003800000 */
[----:B------:R-:W-:Y:S01]  /*04a0*/  BSSY.RECONVERGENT B1, `(.L_x_5) ;  /* 0x0000028000017945 */ /* 0x000fe20003800200 */
.L_x_6:
[----:B0-----:R-:W-:-:S04]  /*04b0*/  IMAD.WIDE R10, R9, 0x4, R6 ;  /* 0x00000004090a7825 */ /* 0x001fc800078e0206 */
[C---:B------:R-:W-:Y:S01]  /*04c0*/  IMAD.WIDE R18, R9.reuse, 0x4, R4 ;  /* 0x0000000409127825 */ /* 0x040fe200078e0204 */
[----:B------:R-:W3:Y:S04]  /*04d0*/  LDG.E R8, desc[UR4][R10.64+0xa0] ;  /* 0x0000a0040a087981 */ /* 0x000ee8000c1e1900 */
[----:B------:R-:W3:Y:S01]  /*04e0*/  LDG.E R13, desc[UR4][R18.64] ;  /* 0x00000004120d7981 */ /* 0x000ee2000c1e1900 */
[----:B------:R-:W-:-:S04]  /*04f0*/  IMAD.WIDE R22, R9, 0x4, R2 ;  /* 0x0000000409167825 */ /* 0x000fc800078e0202 */
[----:B------:R-:W-:-:S04]  /*0500*/  IMAD.WIDE R16, R15, 0x4, R18 ;  /* 0x000000040f107825 */ /* 0x000fc800078e0212 */
[C---:B---3--:R-:W-:Y:S01]  /*0510*/  FADD R13, R8.reuse, -R13 ;  /* 0x8000000d080d7221 */ /* 0x048fe20000000000 */
[----:B------:R-:W-:-:S04]  /*0520*/  FFMA R8, -R8, R8, 1 ;  /* 0x3f80000008087423 */ /* 0x000fc80000000108 */
[----:B--2---:R-:W-:Y:S01]  /*0530*/  FMUL R25, R13, R8 ;  /* 0x000000080d197220 */ /* 0x004fe20000400000 */
[----:B------:R-:W-:-:S04]  /*0540*/  IMAD.WIDE R12, R15, 0x4, R10 ;  /* 0x000000040f0c7825 */ /* 0x000fc800078e020a */
[----:B------:R0:W-:Y:S04]  /*0550*/  STG.E desc[UR4][R22.64], R25 ;  /* 0x0000001916007986 */ /* 0x0001e8000c101904 */
[----:B------:R-:W2:Y:S04]  /*0560*/  LDG.E R8, desc[UR4][R12.64+0xa0] ;  /* 0x0000a0040c087981 */ /* 0x000ea8000c1e1900 */
[----:B------:R-:W2:Y:S01]  /*0570*/  LDG.E R21, desc[UR4][R16.64] ;  /* 0x0000000410157981 */ /* 0x000ea2000c1e1900 */
[----:B------:R-:W-:-:S04]  /*0580*/  IMAD.WIDE R10, R15, 0x4, R22 ;  /* 0x000000040f0a7825 */ /* 0x000fc800078e0216 */
[----:B------:R-:W-:-:S04]  /*0590*/  IMAD.WIDE R18, R15, 0x4, R12 ;  /* 0x000000040f127825 */ /* 0x000fc800078e020c */
[C---:B--2---:R-:W-:Y:S01]  /*05a0*/  FADD R21, R8.reuse, -R21 ;  /* 0x8000001508157221 */ /* 0x044fe20000000000 */
[----:B------:R-:W-:-:S04]  /*05b0*/  FFMA R8, -R8, R8, 1 ;  /* 0x3f80000008087423 */ /* 0x000fc80000000108 */
[----:B------:R-:W-:Y:S01]  /*05c0*/  FMUL R27, R21, R8 ;  /* 0x00000008151b7220 */ /* 0x000fe20000400000 */
[----:B------:R-:W-:-:S04]  /*05d0*/  IMAD.WIDE R20, R15, 0x4, R16 ;  /* 0x000000040f147825 */ /* 0x000fc800078e0210 */
[----:B------:R1:W-:Y:S04]  /*05e0*/  STG.E desc[UR4][R10.64], R27 ;  /* 0x0000001b0a007986 */ /* 0x0003e8000c101904 */
[----:B------:R-:W2:Y:S04]  /*05f0*/  LDG.E R8, desc[UR4][R18.64+0xa0] ;  /* 0x0000a00412087981 */ /* 0x000ea8000c1e1900 */
[----:B0-----:R-:W2:Y:S01]  /*0600*/  LDG.E R23, desc[UR4][R20.64] ;  /* 0x0000000414177981 */ /* 0x001ea2000c1e1900 */
        /* <DEDUP_REMOVED lines=8> */
[----:B------:R-:W3:Y:S01]  /*0690*/  LDG.E R23, desc[UR4][R22.64] ;  /* 0x0000000416177981 */ /* 0x000ee2000c1e1900 */
[C---:B-1----:R-:W-:Y:S01]  /*06a0*/  IMAD.WIDE R10, R15.reuse, 0x4, R12 ;  /* 0x000000040f0a7825 */ /* 0x042fe200078e020c */
[----:B------:R-:W-:-:S04]  /*06b0*/  LEA R9, R15, R9, 0x2 ;  /* 0x000000090f097211 */ /* 0x000fc800078e10ff */
[----:B------:R-:W-:Y:S01]  /*06c0*/  ISETP.GE.AND P0, PT, R9, 0x14, PT ;  /* 0x000000140900780c */ /* 0x000fe20003f06270 */
[C---:B--2---:R-:W-:Y:S01]  /*06d0*/  FFMA R19, -R16.reuse, R16, 1 ;  /* 0x3f80000010137423 */ /* 0x044fe20000000110 */
[----:B---3--:R-:W-:-:S04]  /*06e0*/  FADD R8, R16, -R23 ;  /* 0x8000001710087221 */ /* 0x008fc80000000000 */
[----:B------:R-:W-:-:S05]  /*06f0*/  FMUL R19, R8, R19 ;  /* 0x0000001308137220 */ /* 0x000fca0000400000 */
[----:B------:R0:W-:Y:S02]  /*0700*/  STG.E desc[UR4][R10.64], R19 ;  /* 0x000000130a007986 */ /* 0x0001e4000c101904 */
[----:B------:R-:W-:Y:S05]  /*0710*/  @!P0 BRA `(.L_x_6) ;  /* 0xfffffffc00648947 */ /* 0x000fea000383ffff */
[----:B------:R-:W-:Y:S05]  /*0720*/  BSYNC.RECONVERGENT B1 ;  /* 0x0000000000017941 */ /* 0x000fea0003800200 */
.L_x_5:
[----:B0-----:R-:W-:-:S07]  /*0730*/  MOV R12, R14 ;  /* 0x0000000e000c7202 */ /* 0x001fce0000000f00 */
.L_x_4:
[----:B------:R-:W-:Y:S05]  /*0740*/  BSYNC.RECONVERGENT B0 ;  /* 0x0000000000007941 */ /* 0x000fea0003800200 */
.L_x_3:
[----:B------:R-:W-:Y:S01]  /*0750*/  BSSY.RECONVERGENT B0, `(.L_x_7) ;  /* 0x0000082000007945 */ /* 0x000fe20003800200 */
.L_x_8:
[----:B------:R-:W0:Y:S01]  /*0760*/  LDC.64 R6, c[0x0][0x3a8] ;  /* 0x0000ea00ff067b82 */ /* 0x000e220000000a00 */
[----:B---3--:R-:W-:-:S07]  /*0770*/  IMAD R11, R12, 0x14, RZ ;  /* 0x000000140c0b7824 */ /* 0x008fce00078e02ff */
[----:B------:R-:W1:Y:S08]  /*0780*/  LDC.64 R4, c[0x0][0x388] ;  /* 0x0000e200ff047b82 */ /* 0x000e700000000a00 */
[----:B------:R-:W3:Y:S01]  /*0790*/  LDC.64 R2, c[0x0][0x380] ;  /* 0x0000e000ff027b82 */ /* 0x000ee20000000a00 */
[----:B0-----:R-:W-:-:S05]  /*07a0*/  IMAD.WIDE R8, R12, 0x4, R6 ;  /* 0x000000040c087825 */ /* 0x001fca00078e0206 */
[----:B------:R-:W4:Y:S01]  /*07b0*/  LDG.E R13, desc[UR4][R8.64] ;  /* 0x00000004080d7981 */ /* 0x000f22000c1e1900 */
[----:B-1----:R-:W-:-:S05]  /*07c0*/  IMAD.WIDE R10, R11, 0x4, R4 ;  /* 0x000000040b0a7825 */ /* 0x002fca00078e0204 */
[----:B------:R-:W5:Y:S04]  /*07d0*/  LDG.E R18, desc[UR4][R10.64+0x640] ;  /* 0x000640040a127981 */ /* 0x000f68000c1e1900 */
[----:B---3--:R-:W5:Y:S04]  /*07e0*/  LDG.E R16, desc[UR4][R2.64+0x50] ;  /* 0x0000500402107981 */ /* 0x008f68000c1e1900 */
[----:B------:R-:W3:Y:S04]  /*07f0*/  LDG.E R19, desc[UR4][R10.64+0x644] ;  /* 0x000644040a137981 */ /* 0x000ee8000c1e1900 */
[----:B--2---:R-:W2:Y:S01]  /*0800*/  LDG.E R21, desc[UR4][R10.64+0x648] ;  /* 0x000648040a157981 */ /* 0x004ea2000c1e1900 */
[----:B----4-:R-:W-:-:S04]  /*0810*/  FMUL R13, R13, 0.050000000745058059692 ;  /* 0x3d4ccccd0d0d7820 */ /* 0x010fc80000400000 */
[----:B-----5:R-:W-:Y:S02]  /*0820*/  FFMA R13, -R13, R16, R18 ;  /* 0x000000100d0d7223 */ /* 0x020fe40000000112 */
[----:B------:R-:W4:Y:S04]  /*0830*/  LDG.E R18, desc[UR4][R10.64+0x64c] ;  /* 0x00064c040a127981 */ /* 0x000f28000c1e1900 */
[----:B------:R0:W-:Y:S04]  /*0840*/  STG.E desc[UR4][R10.64+0x640], R13 ;  /* 0x0006400d0a007986 */ /* 0x0001e8000c101904 */
[----:B------:R-:W5:Y:S04]  /*0850*/  LDG.E R16, desc[UR4][R8.64] ;  /* 0x0000000408107981 */ /* 0x000f68000c1e1900 */
[----:B------:R-:W3:Y:S01]  /*0860*/  LDG.E R17, desc[UR4][R2.64+0x54] ;  /* 0x0000540402117981 */ /* 0x000ee2000c1e1900 */
[----:B-----5:R-:W-:-:S04]  /*0870*/  FMUL R16, R16, 0.050000000745058059692 ;  /* 0x3d4ccccd10107820 */ /* 0x020fc80000400000 */
[----:B---3--:R-:W-:-:S05]  /*0880*/  FFMA R17, -R16, R17, R19 ;  /* 0x0000001110117223 */ /* 0x008fca0000000113 */
[----:B------:R1:W-:Y:S04]  /*0890*/  STG.E desc[UR4][R10.64+0x644], R17 ;  /* 0x000644110a007986 */ /* 0x0003e8000c101904 */
[----:B------:R-:W3:Y:S04]  /*08a0*/  LDG.E R16, desc[UR4][R8.64] ;  /* 0x0000000408107981 */ /* 0x000ee8000c1e1900 */
[----:B------:R-:W2:Y:S01]  /*08b0*/  LDG.E R19, desc[UR4][R2.64+0x58] ;  /* 0x0000580402137981 */ /* 0x000ea2000c1e1900 */
[----:B---3--:R-:W-:-:S04]  /*08c0*/  FMUL R16, R16, 0.050000000745058059692 ;  /* 0x3d4ccccd10107820 */ /* 0x008fc80000400000 */
[----:B--2---:R-:W-:Y:S02]  /*08d0*/  FFMA R19, -R16, R19, R21 ;  /* 0x0000001310137223 */ /* 0x004fe40000000115 */
[----:B------:R-:W2:Y:S04]  /*08e0*/  LDG.E R21, desc[UR4][R10.64+0x650] ;  /* 0x000650040a157981 */ /* 0x000ea8000c1e1900 */
[----:B------:R3:W-:Y:S04]  /*08f0*/  STG.E desc[UR4][R10.64+0x648], R19 ;  /* 0x000648130a007986 */ /* 0x0007e8000c101904 */
[----:B0-----:R-:W5:Y:S04]  /*0900*/  LDG.E R13, desc[UR4][R8.64] ;  /* 0x00000004080d7981 */ /* 0x001f68000c1e1900 */
[----:B------:R-:W4:Y:S01]  /*0910*/  LDG.E R16, desc[UR4][R2.64+0x5c] ;  /* 0x00005c0402107981 */ /* 0x000f22000c1e1900 */
[----:B-----5:R-:W-:-:S04]  /*0920*/  FMUL R13, R13, 0.050000000745058059692 ;  /* 0x3d4ccccd0d0d7820 */ /* 0x020fc80000400000 */
[----:B----4-:R-:W-:Y:S02]  /*0930*/  FFMA R13, -R13, R16, R18 ;  /* 0x000000100d0d7223 */ /* 0x010fe40000000112 */
[----:B------:R-:W4:Y:S04]  /*0940*/  LDG.E R18, desc[UR4][R10.64+0x658] ;  /* 0x000658040a127981 */ /* 0x000f28000c1e1900 */
[----:B------:R0:W-:Y:S04]  /*0950*/  STG.E desc[UR4][R10.64+0x64c], R13 ;  /* 0x00064c0d0a007986 */ /* 0x0001e8000c101904 */
[----:B------:R-:W5:Y:S04]  /*0960*/  LDG.E R16, desc[UR4][R8.64] ;  /* 0x0000000408107981 */ /* 0x000f68000c1e1900 */
[----:B-1----:R-:W2:Y:S01]  /*0970*/  LDG.E R17, desc[UR4][R2.64+0x60] ;  /* 0x0000600402117981 */ /* 0x002ea2000c1e1900 */
[----:B-----5:R-:W-:-:S04]  /*0980*/  FMUL R16, R16, 0.050000000745058059692 ;  /* 0x3d4ccccd10107820 */ /* 0x020fc80000400000 */
[----:B--2---:R-:W-:Y:S02]  /*0990*/  FFMA R17, -R16, R17, R21 ;  /* 0x0000001110117223 */ /* 0x004fe40000000115 */
[----:B------:R-:W2:Y:S04]  /*09a0*/  LDG.E R21, desc[UR4][R10.64+0x654] ;  /* 0x000654040a157981 */ /* 0x000ea8000c1e1900 */
[----:B------:R1:W-:Y:S04]  /*09b0*/  STG.E desc[UR4][R10.64+0x650], R17 ;  /* 0x000650110a007986 */ /* 0x0003e8000c101904 */
[----:B------:R-:W5:Y:S04]  /*09c0*/  LDG.E R16, desc[UR4][R8.64] ;  /* 0x0000000408107981 */ /* 0x000f68000c1e1900 */
[----:B---3--:R-:W2:Y:S01]  /*09d0*/  LDG.E R19, desc[UR4][R2.64+0x64] ;  /* 0x0000640402137981 */ /* 0x008ea2000c1e1900 */
[----:B-----5:R-:W-:-:S04]  /*09e0*/  FMUL R16, R16, 0.050000000745058059692 ;  /* 0x3d4ccccd10107820 */ /* 0x020fc80000400000 */
        /* <DEDUP_REMOVED lines=78> */
[----:B----4-:R-:W-:-:S05]  /*0ed0*/  FFMA R13, -R13, R16, R18 ;  /* 0x000000100d0d7223 */ /* 0x010fca0000000112 */
[----:B------:R3:W-:Y:S04]  /*0ee0*/  STG.E desc[UR4][R10.64+0x688], R13 ;  /* 0x0006880d0a007986 */ /* 0x0007e8000c101904 */
[----:B------:R-:W4:Y:S04]  /*0ef0*/  LDG.E R16, desc[UR4][R8.64] ;  /* 0x0000000408107981 */ /* 0x000f28000c1e1900 */
[----:B-1----:R-:W2:Y:S01]  /*0f00*/  LDG.E R17, desc[UR4][R2.64+0x9c] ;  /* 0x00009c0402117981 */ /* 0x002ea2000c1e1900 */
[----:B------:R-:W-:-:S04]  /*0f10*/  IADD3 R12, PT, PT, R15, R12, RZ ;  /* 0x0000000c0f0c7210 */ /* 0x000fc80007ffe0ff */
[----:B------:R-:W-:Y:S01]  /*0f20*/  ISETP.GE.AND P0, PT, R12, 0x14, PT ;  /* 0x000000140c00780c */ /* 0x000fe20003f06270 */
[----:B----4-:R-:W-:-:S04]  /*0f30*/  FMUL R16, R16, 0.050000000745058059692 ;  /* 0x3d4ccccd10107820 */ /* 0x010fc80000400000 */
[----:B--2---:R-:W-:-:S05]  /*0f40*/  FFMA R17, -R16, R17, R21 ;  /* 0x0000001110117223 */ /* 0x004fca0000000115 */
[----:B------:R3:W-:Y:S03]  /*0f50*/  STG.E desc[UR4][R10.64+0x68c], R17 ;  /* 0x00068c110a007986 */ /* 0x0007e6000c101904 */
[----:B------:R-:W-:Y:S05]  /*0f60*/  @!P0 BRA `(.L_x_8) ;  /* 0xfffffff400fc8947 */ /* 0x000fea000383ffff */
[----:B------:R-:W-:Y:S05]  /*0f70*/  BSYNC.RECONVERGENT B0 ;  /* 0x0000000000007941 */ /* 0x000fea0003800200 */
.L_x_7:
[----:B------:R-:W3:Y:S02]  /*0f80*/  LDC.64 R8, c[0x0][0x3a0] ;  /* 0x0000e800ff087b82 */ /* 0x000ee40000000a00 */
[----:B---3--:R0:W5:Y:S04]  /*0f90*/  LDG.E R17, desc[UR4][R8.64] ;  /* 0x0000000408117981 */ /* 0x008168000c1e1900 */
[----:B------:R0:W5:Y:S04]  /*0fa0*/  LDG.E R26, desc[UR4][R8.64+0x4] ;  /* 0x00000404081a7981 */ /* 0x000168000c1e1900 */
        /* <DEDUP_REMOVED lines=17> */
[----:B------:R0:W5:Y:S01]  /*10c0*/  LDG.E R24, desc[UR4][R8.64+0x4c] ;  /* 0x00004c0408187981 */ /* 0x000162000c1e1900 */
[----:B------:R-:W-:Y:S01]  /*10d0*/  BSSY.RECONVERGENT B0, `(.L_x_9) ;  /* 0x0000094000007945 */ /* 0x000fe20003800200 */
[----:B------:R-:W-:-:S07]  /*10e0*/  MOV R22, R14 ;  /* 0x0000000e00167202 */ /* 0x000fce0000000f00 */
.L_x_10:
[C---:B------:R-:W-:Y:S01]  /*10f0*/  IMAD R13, R22.reuse, 0x14, RZ ;  /* 0x00000014160d7824 */ /* 0x040fe200078e02ff */
[----:B------:R-:W2:Y:S01]  /*1100*/  LDG.E R32, desc[UR4][R2.64+0x50] ;  /* 0x0000500402207981 */ /* 0x000ea2000c1e1900 */
[----:B------:R-:W-:-:S04]  /*1110*/  IMAD.WIDE R10, R22, 0x4, R6 ;  /* 0x00000004160a7825 */ /* 0x000fc800078e0206 */
[----:B------:R-:W-:Y:S01]  /*1120*/  IMAD.WIDE R12, R13, 0x4, R4 ;  /* 0x000000040d0c7825 */ /* 0x000fe200078e0204 */
[----:B------:R-:W3:Y:S04]  /*1130*/  LDG.E R28, desc[UR4][R10.64] ;  /* 0x000000040a1c7981 */ /* 0x000ee8000c1e1900 */
[----:B------:R-:W3:Y:S01]  /*1140*/  LDG.E R30, desc[UR4][R12.64+0x640] ;  /* 0x000640040c1e7981 */ /* 0x000ee2000c1e1900 */
[----:B--2---:R-:W-:Y:S01]  /*1150*/  FFMA R32, -R32, R32, 1 ;  /* 0x3f80000020207423 */ /* 0x004fe20000000120 */
[----:B---3--:R-:W-:-:S04]  /*1160*/  FMUL R28, R28, R30 ;  /* 0x0000001e1c1c7220 */ /* 0x008fc80000400000 */
[----:B-1---5:R-:W-:-:S05]  /*1170*/  FFMA R17, R28, R32, R17 ;  /* 0x000000201c117223 */ /* 0x022fca0000000011 */
[----:B------:R1:W-:Y:S04]  /*1180*/  STG.E desc[UR4][R8.64], R17 ;  /* 0x0000001108007986 */ /* 0x0003e8000c101904 */
[----:B------:R-:W2:Y:S04]  /*1190*/  LDG.E R28, desc[UR4][R10.64] ;  /* 0x000000040a1c7981 */ /* 0x000ea8000c1e1900 */
[----:B------:R-:W2:Y:S04]  /*11a0*/  LDG.E R30, desc[UR4][R12.64+0x644] ;  /* 0x000644040c1e7981 */ /* 0x000ea8000c1e1900 */
[----:B------:R-:W3:Y:S01]  /*11b0*/  LDG.E R32, desc[UR4][R2.64+0x54] ;  /* 0x0000540402207981 */ /* 0x000ee2000c1e1900 */
[----:B--2---:R-:W-:Y:S01]  /*11c0*/  FMUL R28, R28, R30 ;  /* 0x0000001e1c1c7220 */ /* 0x004fe20000400000 */
[----:B---3--:R-:W-:-:S04]  /*11d0*/  FFMA R32, -R32, R32, 1 ;  /* 0x3f80000020207423 */ /* 0x008fc80000000120 */
[----:B------:R-:W-:-:S05]  /*11e0*/  FFMA R26, R28, R32, R26 ;  /* 0x000000201c1a7223 */ /* 0x000fca000000001a */
        /* <DEDUP_REMOVED lines=123> */
[----:B------:R-:W-:-:S04]  /*19a0*/  IADD3 R22, PT, PT, R15, R22, RZ ;  /* 0x000000160f167210 */ /* 0x000fc80007ffe0ff */
[----:B------:R-:W-:Y:S01]  /*19b0*/  ISETP.GE.AND P0, PT, R22, 0x14, PT ;  /* 0x000000141600780c */ /* 0x000fe20003f06270 */
[----:B--2---:R-:W-:Y:S01]  /*19c0*/  FMUL R28, R28, R30 ;  /* 0x0000001e1c1c7220 */ /* 0x004fe20000400000 */
[----:B---3--:R-:W-:-:S04]  /*19d0*/  FFMA R32, -R32, R32, 1 ;  /* 0x3f80000020207423 */ /* 0x008fc80000000120 */
[----:B------:R-:W-:-:S05]  /*19e0*/  FFMA R24, R28, R32, R24 ;  /* 0x000000201c187223 */ /* 0x000fca0000000018 */
[----:B------:R1:W-:Y:S02]  /*19f0*/  STG.E desc[UR4][R8.64+0x4c], R24 ;  /* 0x00004c1808007986 */ /* 0x0003e4000c101904 */
[----:B------:R-:W-:Y:S05]  /*1a00*/  @!P0 BRA `(.L_x_10) ;  /* 0xfffffff400b88947 */ /* 0x000fea000383ffff */
[----:B------:R-:W-:Y:S05]  /*1a10*/  BSYNC.RECONVERGENT B0 ;  /* 0x0000000000007941 */ /* 0x000fea0003800200 */
.L_x_9:
[----:B------:R-:W-:Y:S01]  /*1a20*/  BSSY.RECONVERGENT B0, `(.L_x_11) ;  /* 0x0000081000007945 */ /* 0x000fe20003800200 */
[----:B------:R-:W-:-:S07]  /*1a30*/  MOV R10, R14 ;  /* 0x0000000e000a7202 */ /* 0x000fce0000000f00 */
.L_x_12:
[----:B------:R-:W2:Y:S01]  /*1a40*/  LDC.64 R6, c[0x0][0x3a0] ;  /* 0x0000e800ff067b82 */ /* 0x000ea20000000a00 */
[----:B01--4-:R-:W-:Y:S01]  /*1a50*/  IMAD R9, R10, 0x14, RZ ;  /* 0x000000140a097824 */ /* 0x013fe200078e02ff */
[----:B------:R-:W3:Y:S03]  /*1a60*/  LDG.E R12, desc[UR4][R2.64] ;  /* 0x00000004020c7981 */ /* 0x000ee6000c1e1900 */
[----:B------:R-:W-:-:S05]  /*1a70*/  IMAD.WIDE R8, R9, 0x4, R4 ;  /* 0x0000000409087825 */ /* 0x000fca00078e0204 */
[----:B------:R-:W3:Y:S04]  /*1a80*/  LDG.E R16, desc[UR4][R8.64] ;  /* 0x0000000408107981 */ /* 0x000ee8000c1e1900 */
[----:B------:R-:W4:Y:S04]  /*1a90*/  LDG.E R17, desc[UR4][R8.64+0x4] ;  /* 0x0000040408117981 */ /* 0x000f28000c1e1900 */
[----:B------:R-:W5:Y:S01]  /*1aa0*/  LDG.E R19, desc[UR4][R8.64+0x8] ;  /* 0x0000080408137981 */ /* 0x000f62000c1e1900 */
[----:B--2---:R-:W-:-:S05]  /*1ab0*/  IMAD.WIDE R6, R10, 0x4, R6 ;  /* 0x000000040a067825 */ /* 0x004fca00078e0206 */
[----:B------:R-:W2:Y:S02]  /*1ac0*/  LDG.E R11, desc[UR4][R6.64] ;  /* 0x00000004060b7981 */ /* 0x000ea4000c1e1900 */
[----:B--2---:R-:W-:-:S04]  /*1ad0*/  FMUL R11, R11, 0.050000000745058059692 ;  /* 0x3d4ccccd0b0b7820 */ /* 0x004fc80000400000 */
[----:B---3--:R-:W-:Y:S02]  /*1ae0*/  FFMA R11, -R11, R12, R16 ;  /* 0x0000000c0b0b7223 */ /* 0x008fe40000000110 */
[----:B------:R-:W2:Y:S04]  /*1af0*/  LDG.E R16, desc[UR4][R8.64+0xc] ;  /* 0x00000c0408107981 */ /* 0x000ea8000c1e1900 */
[----:B------:R0:W-:Y:S04]  /*1b00*/  STG.E desc[UR4][R8.64], R11 ;  /* 0x0000000b08007986 */ /* 0x0001e8000c101904 */
[----:B------:R-:W3:Y:S04]  /*1b10*/  LDG.E R12, desc[UR4][R6.64] ;  /* 0x00000004060c7981 */ /* 0x000ee8000c1e1900 */
[----:B------:R-:W4:Y:S01]  /*1b20*/  LDG.E R13, desc[UR4][R2.64+0x4] ;  /* 0x00000404020d7981 */ /* 0x000f22000c1e1900 */
[----:B---3--:R-:W-:-:S04]  /*1b30*/  FMUL R12, R12, 0.050000000745058059692 ;  /* 0x3d4ccccd0c0c7820 */ /* 0x008fc80000400000 */
[----:B----4-:R-:W-:-:S05]  /*1b40*/  FFMA R13, -R12, R13, R17 ;  /* 0x0000000d0c0d7223 */ /* 0x010fca0000000111 */
[----:B------:R1:W-:Y:S04]  /*1b50*/  STG.E desc[UR4][R8.64+0x4], R13 ;  /* 0x0000040d08007986 */ /* 0x0003e8000c101904 */
[----:B------:R-:W3:Y:S04]  /*1b60*/  LDG.E R12, desc[UR4][R6.64] ;  /* 0x00000004060c7981 */ /* 0x000ee8000c1e1900 */
[----:B------:R-:W5:Y:S01]  /*1b70*/  LDG.E R17, desc[UR4][R2.64+0x8] ;  /* 0x0000080402117981 */ /* 0x000f62000c1e1900 */
[----:B---3--:R-:W-:-:S04]  /*1b80*/  FMUL R12, R12, 0.050000000745058059692 ;  /* 0x3d4ccccd0c0c7820 */ /* 0x008fc80000400000 */
[----:B-----5:R-:W-:Y:S02]  /*1b90*/  FFMA R17, -R12, R17, R19 ;  /* 0x000000110c117223 */ /* 0x020fe40000000113 */
[----:B------:R-:W3:Y:S04]  /*1ba0*/  LDG.E R19, desc[UR4][R8.64+0x10] ;  /* 0x0000100408137981 */ /* 0x000ee8000c1e1900 */
[----:B------:R4:W-:Y:S04]  /*1bb0*/  STG.E desc[UR4][R8.64+0x8], R17 ;  /* 0x0000081108007986 */ /* 0x0009e8000c101904 */
[----:B0-----:R-:W5:Y:S04]  /*1bc0*/  LDG.E R11, desc[UR4][R6.64] ;  /* 0x00000004060b7981 */ /* 0x001f68000c1e1900 */
[----:B------:R-:W2:Y:S01]  /*1bd0*/  LDG.E R12, desc[UR4][R2.64+0xc] ;  /* 0x00000c04020c7981 */ /* 0x000ea2000c1e1900 */
[----:B-----5:R-:W-:-:S04]  /*1be0*/  FMUL R11, R11, 0.050000000745058059692 ;  /* 0x3d4ccccd0b0b7820 */ /* 0x020fc80000400000 */
[----:B--2---:R-:W-:Y:S02]  /*1bf0*/  FFMA R11, -R11, R12, R16 ;  /* 0x0000000c0b0b7223 */ /* 0x004fe40000000110 */
[----:B------:R-:W2:Y:S04]  /*1c00*/  LDG.E R16, desc[UR4][R8.64+0x18] ;  /* 0x0000180408107981 */ /* 0x000ea8000c1e1900 */
[----:B------:R0:W-:Y:S04]  /*1c10*/  STG.E desc[UR4][R8.64+0xc], R11 ;  /* 0x00000c0b08007986 */ /* 0x0001e8000c101904 */
[----:B------:R-:W5:Y:S04]  /*1c20*/  LDG.E R12, desc[UR4][R6.64] ;  /* 0x00000004060c7981 */ /* 0x000f68000c1e1900 */
[----:B-1----:R-:W3:Y:S01]  /*1c30*/  LDG.E R13, desc[UR4][R2.64+0x10] ;  /* 0x00001004020d7981 */ /* 0x002ee2000c1e1900 */
[----:B-----5:R-:W-:-:S04]  /*1c40*/  FMUL R12, R12, 0.050000000745058059692 ;  /* 0x3d4ccccd0c0c7820 */ /* 0x020fc80000400000 */
[----:B---3--:R-:W-:Y:S02]  /*1c50*/  FFMA R13, -R12, R13, R19 ;  /* 0x0000000d0c0d7223 */ /* 0x008fe40000000113 */
[----:B------:R-:W3:Y:S04]  /*1c60*/  LDG.E R19, desc[UR4][R8.64+0x14] ;  /* 0x0000140408137981 */ /* 0x000ee8000c1e1900 */
[----:B------:R1:W-:Y:S04]  /*1c70*/  STG.E desc[UR4][R8.64+0x10], R13 ;  /* 0x0000100d08007986 */ /* 0x0003e8000c101904 */
[----:B------:R-:W5:Y:S04]  /*1c80*/  LDG.E R12, desc[UR4][R6.64] ;  /* 0x00000004060c7981 */ /* 0x000f68000c1e1900 */
[----:B----4-:R-:W3:Y:S01]  /*1c90*/  LDG.E R17, desc[UR4][R2.64+0x14] ;  /* 0x0000140402117981 */ /* 0x010ee2000c1e1900 */
[----:B-----5:R-:W-:-:S04]  /*1ca0*/  FMUL R12, R12, 0.050000000745058059692 ;  /* 0x3d4ccccd0c0c7820 */ /* 0x020fc80000400000 */
[----:B---3--:R-:W-:Y:S02]  /*1cb0*/  FFMA R17, -R12, R17, R19 ;  /* 0x000000110c117223 */ /* 0x008fe40000000113 */
        /* <DEDUP_REMOVED lines=77> */
[----:B--2---:R-:W-:-:S05]  /*2190*/  FFMA R11, -R11, R12, R16 ;  /* 0x0000000c0b0b7223 */ /* 0x004fca0000000110 */
[----:B------:R4:W-:Y:S04]  /*21a0*/  STG.E desc[UR4][R8.64+0x48], R11 ;  /* 0x0000480b08007986 */ /* 0x0009e8000c101904 */
[----:B------:R-:W2:Y:S04]  /*21b0*/  LDG.E R12, desc[UR4][R6.64] ;  /* 0x00000004060c7981 */ /* 0x000ea8000c1e1900 */
[----:B-1----:R-:W3:Y:S01]  /*21c0*/  LDG.E R13, desc[UR4][R2.64+0x4c] ;  /* 0x00004c04020d7981 */ /* 0x002ee2000c1e1900 */
[----:B------:R-:W-:-:S04]  /*21d0*/  IADD3 R10, PT, PT, R15, R10, RZ ;  /* 0x0000000a0f0a7210 */ /* 0x000fc80007ffe0ff */
[----:B------:R-:W-:Y:S01]  /*21e0*/  ISETP.GE.AND P0, PT, R10, 0x14, PT ;  /* 0x000000140a00780c */ /* 0x000fe20003f06270 */
[----:B--2---:R-:W-:-:S04]  /*21f0*/  FMUL R12, R12, 0.050000000745058059692 ;  /* 0x3d4ccccd0c0c7820 */ /* 0x004fc80000400000 */
[----:B---3--:R-:W-:-:S05]  /*2200*/  FFMA R13, -R12, R13, R19 ;  /* 0x0000000d0c0d7223 */ /* 0x008fca0000000113 */
[----:B------:R4:W-:Y:S03]  /*2210*/  STG.E desc[UR4][R8.64+0x4c], R13 ;  /* 0x00004c0d08007986 */ /* 0x0009e6000c101904 */
[----:B------:R-:W-:Y:S05]  /*2220*/  @!P0 BRA `(.L_x_12) ;  /* 0xfffffff800048947 */ /* 0x000fea000383ffff */
[----:B------:R-:W-:Y:S05]  /*2230*/  BSYNC.RECONVERGENT B0 ;  /* 0x0000000000007941 */ /* 0x000fea0003800200 */
.L_x_11:
[----:B------:R-:W0:Y:S01]  /*2240*/  LDC.64 R4, c[0x0][0x380] ;  /* 0x0000e000ff047b82 */ /* 0x000e220000000a00 */
[C---:B------:R-:W-:Y:S01]  /*2250*/  LOP3.LUT R6, R0.reuse, 0x3, RZ, 0xc0, !PT ;  /* 0x0000000300067812 */ /* 0x040fe200078ec0ff */
[----:B------:R-:W-:Y:S01]  /*2260*/  BSSY.RECONVERGENT B0, `(.L_x_13) ;  /* 0x0000014000007945 */ /* 0x000fe20003800200 */
[----:B------:R-:W-:Y:S02]  /*2270*/  ISETP.GE.U32.AND P0, PT, R0, 0x3, PT ;  /* 0x000000030000780c */ /* 0x000fe40003f06070 */
[----:B------:R-:W-:-:S03]  /*2280*/  ISETP.NE.AND P1, PT, R6, 0x3, PT ;  /* 0x000000030600780c */ /* 0x000fc60003f25270 */
[----:B------:R-:W1:Y:S10]  /*2290*/  LDC.64 R2, c[0x0][0x398] ;  /* 0x0000e600ff027b82 */ /* 0x000e740000000a00 */
[----:B------:R-:W-:Y:S05]  /*22a0*/  @!P1 BRA `(.L_x_14) ;  /* 0x00000000003c9947 */ /* 0x000fea0003800000 */
[----:B----4-:R-:W2:Y:S01]  /*22b0*/  LDC.64 R12, c[0x0][0x398] ;  /* 0x0000e600ff0c7b82 */ /* 0x010ea20000000a00 */
[----:B------:R-:W-:Y:S02]  /*22c0*/  MOV R10, UR6 ;  /* 0x00000006000a7c02 */ /* 0x000fe40008000f00 */
[----:B------:R-:W-:Y:S02]  /*22d0*/  IADD3 R0, PT, PT, R0, 0x1, RZ ;  /* 0x0000000100007810 */ /* 0x000fe40007ffe0ff */
[----:B------:R-:W-:Y:S02]  /*22e0*/  IADD3 R10, P1, PT, R10, 0xa0, RZ ;  /* 0x000000a00a0a7810 */ /* 0x000fe40007f3e0ff */
[----:B------:R-:W-:Y:S02]  /*22f0*/  LOP3.LUT R0, R0, 0x3, RZ, 0xc0, !PT ;  /* 0x0000000300007812 */ /* 0x000fe400078ec0ff */
[----:B------:R-:W-:Y:S02]  /*2300*/  IADD3.X R11, PT, PT, RZ, UR7, RZ, P1, !PT ;  /* 0x00000007ff0b7c10 */ /* 0x000fe40008ffe4ff */
[----:B------:R-:W-:-:S07]  /*2310*/  IADD3 R0, PT, PT, -R0, RZ, RZ ;  /* 0x000000ff00007210 */ /* 0x000fce0007ffe1ff */
.L_x_15:
[----:B---3--:R-:W-:-:S06]  /*2320*/  IMAD.WIDE R8, R14, 0x4, R10 ;  /* 0x000000040e087825 */ /* 0x008fcc00078e020a */
[----:B------:R-:W3:Y:S01]  /*2330*/  LDG.E R9, desc[UR4][R8.64] ;  /* 0x0000000408097981 */ /* 0x000ee2000c1e1900 */
[----:B--2---:R-:W-:Y:S01]  /*2340*/  IMAD.WIDE R6, R14, 0x4, R12 ;  /* 0x000000040e067825 */ /* 0x004fe200078e020c */
[----:B------:R-:W-:Y:S02]  /*2350*/  IADD3 R0, PT, PT, R0, 0x1, RZ ;  /* 0x0000000100007810 */ /* 0x000fe40007ffe0ff */
[----:B------:R-:W-:Y:S02]  /*2360*/  IADD3 R14, PT, PT, R15, R14, RZ ;  /* 0x0000000e0f0e7210 */ /* 0x000fe40007ffe0ff */
[----:B------:R-:W-:Y:S01]  /*2370*/  ISETP.NE.AND P1, PT, R0, RZ, PT ;  /* 0x000000ff0000720c */ /* 0x000fe20003f25270 */
[----:B---3--:R3:W-:-:S12]  /*2380*/  STG.E desc[UR4][R6.64], R9 ;  /* 0x0000000906007986 */ /* 0x0087d8000c101904 */
[----:B------:R-:W-:Y:S05]  /*2390*/  @P1 BRA `(.L_x_15) ;  /* 0xfffffffc00e01947 */ /* 0x000fea000383ffff */
.L_x_14:
[----:B------:R-:W-:Y:S05]  /*23a0*/  BSYNC.RECONVERGENT B0 ;  /* 0x0000000000007941 */ /* 0x000fea0003800200 */
.L_x_13:
[----:B------:R-:W-:Y:S05]  /*23b0*/  @!P0 EXIT ;  /* 0x000000000000894d */ /* 0x000fea0003800000 */
.L_x_16:
[----:B0-23--:R-:W-:-:S05]  /*23c0*/  IMAD.WIDE R6, R14, 0x4, R4 ;  /* 0x000000040e067825 */ /* 0x00dfca00078e0204 */
[----:B------:R-:W2:Y:S01]  /*23d0*/  LDG.E R23, desc[UR4][R6.64+0xa0] ;  /* 0x0000a00406177981 */ /* 0x000ea2000c1e1900 */
[----:B-1----:R-:W-:-:S04]  /*23e0*/  IMAD.WIDE R20, R14, 0x4, R2 ;  /* 0x000000040e147825 */ /* 0x002fc800078e0202 */
[C---:B----4-:R-:W-:Y:S01]  /*23f0*/  IMAD.WIDE R8, R15.reuse, 0x4, R6 ;  /* 0x000000040f087825 */ /* 0x050fe200078e0206 */
[----:B--2---:R2:W-:Y:S04]  /*2400*/  STG.E desc[UR4][R20.64], R23 ;  /* 0x0000001714007986 */ /* 0x0045e8000c101904 */
[----:B------:R-:W3:Y:S01]  /*2410*/  LDG.E R25, desc[UR4][R8.64+0xa0] ;  /* 0x0000a00408197981 */ /* 0x000ee2000c1e1900 */
[----:B------:R-:W-:-:S04]  /*2420*/  IMAD.WIDE R10, R15, 0x4, R20 ;  /* 0x000000040f0a7825 */ /* 0x000fc800078e0214 */
[C---:B------:R-:W-:Y:S01]  /*2430*/  IMAD.WIDE R12, R15.reuse, 0x4, R8 ;  /* 0x000000040f0c7825 */ /* 0x040fe200078e0208 */
[----:B---3--:R2:W-:Y:S04]  /*2440*/  STG.E desc[UR4][R10.64], R25 ;  /* 0x000000190a007986 */ /* 0x0085e8000c101904 */
[----:B------:R-:W3:Y:S01]  /*2450*/  LDG.E R27, desc[UR4][R12.64+0xa0] ;  /* 0x0000a0040c1b7981 */ /* 0x000ee2000c1e1900 */
[----:B------:R-:W-:-:S04]  /*2460*/  IMAD.WIDE R16, R15, 0x4, R10 ;  /* 0x000000040f107825 */ /* 0x000fc800078e020a */
[C---:B------:R-:W-:Y:S01]  /*2470*/  IMAD.WIDE R18, R15.reuse, 0x4, R12 ;  /* 0x000000040f127825 */ /* 0x040fe200078e020c */
[----:B---3--:R2:W-:Y:S05]  /*2480*/  STG.E desc[UR4][R16.64], R27 ;  /* 0x0000001b10007986 */ /* 0x0085ea000c101904 */
[----:B------:R-:W3:Y:S01]  /*2490*/  LDG.E R19, desc[UR4][R18.64+0xa0] ;  /* 0x0000a00412137981 */ /* 0x000ee2000c1e1900 */
[C---:B------:R-:W-:Y:S01]  /*24a0*/  IMAD.WIDE R6, R15.reuse, 0x4, R16 ;  /* 0x000000040f067825 */ /* 0x040fe200078e0210 */
[----:B------:R-:W-:-:S04]  /*24b0*/  LEA R14, R15, R14, 0x2 ;  /* 0x0000000e0f0e7211 */ /* 0x000fc800078e10ff */
[----:B------:R-:W-:Y:S01]  /*24c0*/  ISETP.GE.AND P0, PT, R14, 0x14, PT ;  /* 0x000000140e00780c */ /* 0x000fe20003f06270 */
[----:B---3--:R2:W-:-:S12]  /*24d0*/  STG.E desc[UR4][R6.64], R19 ;  /* 0x0000001306007986 */ /* 0x0085d8000c101904 */
[----:B------:R-:W-:Y:S05]  /*24e0*/  @!P0 BRA `(.L_x_16) ;  /* 0xfffffffc00b48947 */ /* 0x000fea000383ffff */
[----:B------:R-:W-:Y:S05]  /*24f0*/  EXIT ;  /* 0x000000000000794d */ /* 0x000fea0003800000 */
.L_x_17:
[----:B------:R-:W-:-:S00]  /*2500*/  BRA `(.L_x_17) ;  /* 0xfffffffc00fc7947 */ /* 0x000fc0000383ffff */
[----:B------:R-:W-:-:S00]  /*2510*/  NOP ;  /* 0x0000000000007918 */ /* 0x000fc00000000000 */
        /* <DEDUP_REMOVED lines=14> */
.L_x_45:


//--------------------- .text._Z7predictPfS_S_    --------------------------
	.section	.text._Z7predictPfS_S_,"ax",@progbits
	.align	128
        .global         _Z7predictPfS_S_
        .type           _Z7predictPfS_S_,@function
        .size           _Z7predictPfS_S_,(.L_x_46 - _Z7predictPfS_S_)
        .other          _Z7predictPfS_S_,@"STO_CUDA_ENTRY STV_DEFAULT"
_Z7predictPfS_S_:
.text._Z7predictPfS_S_:
[----:B------:R-:W-:Y:S01]  /*0000*/  LDC R1, c[0x0][0x37c] ;  /* 0x0000df00ff017b82 */ /* 0x000fe20000000800 */
[----:B------:R-:W0:Y:S07]  /*0010*/  S2R R0, SR_TID.X ;  /* 0x0000000000007919 */ /* 0x000e2e0000002100 */
[----:B------:R-:W0:Y:S01]  /*0020*/  S2UR UR4, SR_CTAID.X ;  /* 0x00000000000479c3 */ /* 0x000e220000002500 */
[----:B------:R-:W-:Y:S07]  /*0030*/  BSSY.RECONVERGENT B0, `(.L_x_18) ;  /* 0x000005d000007945 */ /* 0x000fee0003800200 */
[----:B------:R-:W0:Y:S01]  /*0040*/  LDC R3, c[0x0][0x360] ;  /* 0x0000d800ff037b82 */ /* 0x000e220000000800 */
[----:B------:R-:W1:Y:S01]  /*0050*/  LDCU UR5, c[0x0][0x370] ;  /* 0x00006e00ff0577ac */ /* 0x000e620008000800 */
[----:B0-----:R-:W-:-:S02]  /*0060*/  IMAD R0, R3, UR4, R0 ;  /* 0x0000000403007c24 */ /* 0x001fc4000f8e0200 */
[----:B-1----:R-:W-:Y:S01]  /*0070*/  IMAD R3, R3, UR5, RZ ;  /* 0x0000000503037c24 */ /* 0x002fe2000f8e02ff */
[----:B------:R-:W0:Y:S02]  /*0080*/  LDCU.64 UR4, c[0x0][0x358] ;  /* 0x00006b00ff0477ac */ /* 0x000e240008000a00 */
[C---:B------:R-:W-:Y:S01]  /*0090*/  ISETP.GT.AND P1, PT, R0.reuse, 0x13, PT ;  /* 0x000000130000780c */ /* 0x040fe20003f24270 */
[----:B------:R-:W-:-:S05]  /*00a0*/  IMAD.IADD R2, R0, 0x1, R3 ;  /* 0x0000000100027824 */ /* 0x000fca00078e0203 */
[C---:B------:R-:W-:Y:S02]  /*00b0*/  ISETP.GE.AND P0, PT, R2.reuse, 0x14, PT ;  /* 0x000000140200780c */ /* 0x040fe40003f06270 */
[----:B------:R-:W-:Y:S02]  /*00c0*/  VIMNMX R4, PT, PT, R2, 0x14, !PT ;  /* 0x0000001402047848 */ /* 0x000fe40007fe0100 */
[----:B------:R-:W-:-:S04]  /*00d0*/  SEL R5, RZ, 0x1, P0 ;  /* 0x00000001ff057807 */ /* 0x000fc80000000000 */
[----:B------:R-:W-:Y:S01]  /*00e0*/  IADD3 R4, PT, PT, R4, -R2, -R5 ;  /* 0x8000000204047210 */ /* 0x000fe20007ffe805 */
[----:B------:R-:W-:Y:S06]  /*00f0*/  @P1 BRA `(.L_x_19) ;  /* 0x0000000400401947 */ /* 0x000fec0003800000 */
[----:B------:R-:W1:Y:S01]  /*0100*/  I2F.U32.RP R8, R3 ;  /* 0x0000000300087306 */ /* 0x000e620000209000 */
[----:B------:R-:W-:Y:S01]  /*0110*/  IADD3 R9, PT, PT, RZ, -R3, RZ ;  /* 0x80000003ff097210 */ /* 0x000fe20007ffe0ff */
[----:B------:R-:W-:Y:S01]  /*0120*/  BSSY.RECONVERGENT B1, `(.L_x_20) ;  /* 0x0000025000017945 */ /* 0x000fe20003800200 */
[----:B------:R-:W-:Y:S01]  /*0130*/  ISETP.NE.U32.AND P2, PT, R3, RZ, PT ;  /* 0x000000ff0300720c */ /* 0x000fe20003f45070 */
[----:B------:R-:W-:-:S04]  /*0140*/  IMAD.MOV.U32 R20, RZ, RZ, R0 ;  /* 0x000000ffff147224 */ /* 0x000fc800078e0000 */
[----:B-1----:R-:W1:Y:S02]  /*0150*/  MUFU.RCP R8, R8 ;  /* 0x0000000800087308 */ /* 0x002e640000001000 */
[----:B-1----:R-:W-:Y:S02]  /*0160*/  VIADD R6, R8, 0xffffffe ;  /* 0x0ffffffe08067836 */ /* 0x002fe40000000000 */
[----:B------:R-:W-:-:S04]  /*0170*/  IMAD.MOV.U32 R8, RZ, RZ, R0 ;  /* 0x000000ffff087224 */ /* 0x000fc800078e0000 */
[----:B------:R1:W2:Y:S02]  /*0180*/  F2I.FTZ.U32.TRUNC.NTZ R7, R6 ;  /* 0x0000000600077305 */ /* 0x0002a4000021f000 */
[----:B-1----:R-:W-:Y:S02]  /*0190*/  IMAD.MOV.U32 R6, RZ, RZ, RZ ;  /* 0x000000ffff067224 */ /* 0x002fe400078e00ff */
[----:B--2---:R-:W-:-:S04]  /*01a0*/  IMAD R9, R9, R7, RZ ;  /* 0x0000000709097224 */ /* 0x004fc800078e02ff */
[----:B------:R-:W-:-:S06]  /*01b0*/  IMAD.HI.U32 R7, R7, R9, R6 ;  /* 0x0000000907077227 */ /* 0x000fcc00078e0006 */
[----:B------:R-:W-:Y:S02]  /*01c0*/  IMAD.HI.U32 R10, R7, R4, RZ ;  /* 0x00000004070a7227 */ /* 0x000fe400078e00ff */
[----:B------:R-:W1:Y:S02]  /*01d0*/  LDC.64 R6, c[0x0][0x380] ;  /* 0x0000e000ff067b82 */ /* 0x000e640000000a00 */
[----:B------:R-:W-:-:S04]  /*01e0*/  IMAD.MOV R12, RZ, RZ, -R10 ;  /* 0x000000ffff0c7224 */ /* 0x000fc800078e0a0a */
[----:B------:R-:W-:-:S05]  /*01f0*/  IMAD R12, R3, R12, R4 ;  /* 0x0000000c030c7224 */ /* 0x000fca00078e0204 */
[----:B------:R-:W-:-:S13]  /*0200*/  ISETP.GE.U32.AND P0, PT, R12, R3, PT ;  /* 0x000000030c00720c */ /* 0x000fda0003f06070 */
[----:B------:R-:W-:Y:S01]  /*0210*/  @P0 IADD3 R12, PT, PT, -R3, R12, RZ ;  /* 0x0000000c030c0210 */ /* 0x000fe20007ffe1ff */
[----:B------:R-:W-:-:S03]  /*0220*/  @P0 VIADD R10, R10, 0x1 ;  /* 0x000000010a0a0836 */ /* 0x000fc60000000000 */
[----:B------:R-:W-:-:S13]  /*0230*/  ISETP.GE.U32.AND P1, PT, R12, R3, PT ;  /* 0x000000030c00720c */ /* 0x000fda0003f26070 */
[----:B------:R-:W-:Y:S01]  /*0240*/  @P1 VIADD R10, R10, 0x1 ;  /* 0x000000010a0a1836 */ /* 0x000fe20000000000 */
[----:B------:R-:W-:-:S04]  /*0250*/  @!P2 LOP3.LUT R10, RZ, R3, RZ, 0x33, !PT ;  /* 0x00000003ff0aa212 */ /* 0x000fc800078e33ff */
[----:B------:R-:W-:-:S04]  /*0260*/  IADD3 R10, PT, PT, R5, R10, RZ ;  /* 0x0000000a050a7210 */ /* 0x000fc80007ffe0ff */
[C---:B------:R-:W-:Y:S02]  /*0270*/  LOP3.LUT R9, R10.reuse, 0x3, RZ, 0xc0, !PT ;  /* 0x000000030a097812 */ /* 0x040fe400078ec0ff */
[----:B------:R-:W-:Y:S01]  /*0280*/  ISETP.GE.U32.AND P1, PT, R10, 0x3, PT ;  /* 0x000000030a00780c */ /* 0x000fe20003f26070 */
[----:B-1----:R-:W-:Y:S01]  /*0290*/  IMAD.WIDE R10, R0, 0x4, R6 ;  /* 0x00000004000a7825 */ /* 0x002fe200078e0206 */
[----:B------:R-:W-:-:S13]  /*02a0*/  ISETP.NE.AND P0, PT, R9, 0x3, PT ;  /* 0x000000030900780c */ /* 0x000fda0003f05270 */
[----:B------:R-:W-:Y:S05]  /*02b0*/  @!P0 BRA `(.L_x_21) ;  /* 0x00000000002c8947 */ /* 0x000fea0003800000 */
[----:B0-----:R1:W-:Y:S01]  /*02c0*/  STG.E desc[UR4][R10.64+0x50], RZ ;  /* 0x000050ff0a007986 */ /* 0x0013e2000c101904 */
[----:B------:R-:W-:Y:S02]  /*02d0*/  ISETP.NE.AND P2, PT, R9, RZ, PT ;  /* 0x000000ff0900720c */ /* 0x000fe40003f45270 */
[----:B------:R-:W-:-:S11]  /*02e0*/  MOV R20, R2 ;  /* 0x0000000200147202 */ /* 0x000fd60000000f00 */
[----:B-1----:R-:W-:Y:S05]  /*02f0*/  @!P2 BRA `(.L_x_21) ;  /* 0x00000000001ca947 */ /* 0x002fea0003800000 */
[----:B------:R-:W-:Y:S01]  /*0300*/  ISETP.NE.AND P2, PT, R9, 0x1, PT ;  /* 0x000000010900780c */ /* 0x000fe20003f45270 */
[----:B------:R-:W-:-:S04]  /*0310*/  IMAD.WIDE R14, R3, 0x4, R10 ;  /* 0x00000004030e7825 */ /* 0x000fc800078e020a */
[C---:B------:R-:W-:Y:S01]  /*0320*/  IMAD.IADD R20, R3.reuse, 0x1, R2 ;  /* 0x0000000103147824 */ /* 0x040fe200078e0202 */
[----:B------:R1:W-:Y:S07]  /*0330*/  STG.E desc[UR4][R14.64+0x50], RZ ;  /* 0x000050ff0e007986 */ /* 0x0003ee000c101904 */
[----:B------:R-:W-:-:S04]  /*0340*/  @P2 IMAD.WIDE R12, R3, 0x4, R14 ;  /* 0x00000004030c2825 */ /* 0x000fc800078e020e */
[----:B------:R-:W-:Y:S01]  /*0350*/  @P2 IMAD.IADD R20, R3, 0x1, R20 ;  /* 0x0000000103142824 */ /* 0x000fe200078e0214 */
[----:B------:R1:W-:Y:S06]  /*0360*/  @P2 STG.E desc[UR4][R12.64+0x50], RZ ;  /* 0x000050ff0c002986 */ /* 0x0003ec000c101904 */
.L_x_21:
[----:B0-----:R-:W-:Y:S05]  /*0370*/  BSYNC.RECONVERGENT B1 ;  /* 0x0000000000017941 */ /* 0x001fea0003800200 */
.L_x_20:
[----:B------:R-:W-:Y:S04]  /*0380*/  BSSY.RECONVERGENT B1, `(.L_x_22) ;  /* 0x000000d000017945 */ /* 0x000fe80003800200 */
[----:B------:R-:W-:Y:S05]  /*0390*/  @!P1 BRA `(.L_x_23) ;  /* 0x00000000002c9947 */ /* 0x000fea0003800000 */
.L_x_24:
[----:B01----:R-:W-:Y:S01]  /*03a0*/  IMAD.WIDE R12, R20, 0x4, R6 ;  /* 0x00000004140c7825 */ /* 0x003fe200078e0206 */
[----:B------:R-:W-:-:S04]  /*03b0*/  LEA R20, R3, R20, 0x2 ;  /* 0x0000001403147211 */ /* 0x000fc800078e10ff */
[----:B------:R0:W-:Y:S01]  /*03c0*/  STG.E desc[UR4][R12.64+0x50], RZ ;  /* 0x000050ff0c007986 */ /* 0x0001e2000c101904 */
[----:B------:R-:W-:Y:S01]  /*03d0*/  IMAD.WIDE R14, R3, 0x4, R12 ;  /* 0x00000004030e7825 */ /* 0x000fe200078e020c */
[----:B------:R-:W-:-:S04]  /*03e0*/  ISETP.GE.AND P2, PT, R20, 0x14, PT ;  /* 0x000000141400780c */ /* 0x000fc80003f46270 */
[----:B------:R0:W-:Y:S01]  /*03f0*/  STG.E desc[UR4][R14.64+0x50], RZ ;  /* 0x000050ff0e007986 */ /* 0x0001e2000c101904 */
[----:B------:R-:W-:-:S05]  /*0400*/  IMAD.WIDE R16, R3, 0x4, R14 ;  /* 0x0000000403107825 */ /* 0x000fca00078e020e */
[----:B------:R0:W-:Y:S01]  /*0410*/  STG.E desc[UR4][R16.64+0x50], RZ ;  /* 0x000050ff10007986 */ /* 0x0001e2000c101904 */
[----:B------:R-:W-:-:S05]  /*0420*/  IMAD.WIDE R18, R3, 0x4, R16 ;  /* 0x0000000403127825 */ /* 0x000fca00078e0210 */
[----:B------:R0:W-:Y:S01]  /*0430*/  STG.E desc[UR4][R18.64+0x50], RZ ;  /* 0x000050ff12007986 */ /* 0x0001e2000c101904 */
[----:B------:R-:W-:Y:S05]  /*0440*/  @!P2 BRA `(.L_x_24) ;  /* 0xfffffffc00d4a947 */ /* 0x000fea000383ffff */
.L_x_23:
[----:B------:R-:W-:Y:S05]  /*0450*/  BSYNC.RECONVERGENT B1 ;  /* 0x0000000000017941 */ /* 0x000fea0003800200 */
.L_x_22:
[----:B------:R-:W-:Y:S04]  /*0460*/  BSSY.RECONVERGENT B1, `(.L_x_25) ;  /* 0x000000d000017945 */ /* 0x000fe80003800200 */
[----:B------:R-:W-:Y:S05]  /*0470*/  @!P0 BRA `(.L_x_26) ;  /* 0x00000000002c8947 */ /* 0x000fea0003800000 */
[----:B------:R2:W-:Y:S01]  /*0480*/  STG.E desc[UR4][R10.64+0xa0], RZ ;  /* 0x0000a0ff0a007986 */ /* 0x0005e2000c101904 */
[----:B------:R-:W-:Y:S01]  /*0490*/  ISETP.NE.AND P0, PT, R9, RZ, PT ;  /* 0x000000ff0900720c */ /* 0x000fe20003f05270 */
[----:B------:R-:W-:-:S12]  /*04a0*/  IMAD.MOV.U32 R8, RZ, RZ, R2 ;  /* 0x000000ffff087224 */ /* 0x000fd800078e0002 */
[----:B--2---:R-:W-:Y:S05]  /*04b0*/  @!P0 BRA `(.L_x_26) ;  /* 0x00000000001c8947 */ /* 0x004fea0003800000 */
[----:B------:R-:W-:Y:S01]  /*04c0*/  ISETP.NE.AND P0, PT, R9, 0x1, PT ;  /* 0x000000010900780c */ /* 0x000fe20003f05270 */
[----:B01----:R-:W-:-:S04]  /*04d0*/  IMAD.WIDE R12, R3, 0x4, R10 ;  /* 0x00000004030c7825 */ /* 0x003fc800078e020a */
[C---:B------:R-:W-:Y:S01]  /*04e0*/  IMAD.IADD R8, R3.reuse, 0x1, R2 ;  /* 0x0000000103087824 */ /* 0x040fe200078e0202 */
[----:B------:R2:W-:Y:S07]  /*04f0*/  STG.E desc[UR4][R12.64+0xa0], RZ ;  /* 0x0000a0ff0c007986 */ /* 0x0005ee000c101904 */
[C---:B------:R-:W-:Y:S01]  /*0500*/  @P0 IMAD.WIDE R10, R3.reuse, 0x4, R12 ;  /* 0x00000004030a0825 */ /* 0x040fe200078e020c */
[----:B------:R-:W-:-:S04]  /*0510*/  @P0 IADD3 R8, PT, PT, R3, R8, RZ ;  /* 0x0000000803080210 */ /* 0x000fc80007ffe0ff */
[----:B------:R2:W-:Y:S03]  /*0520*/  @P0 STG.E desc[UR4][R10.64+0xa0], RZ ;  /* 0x0000a0ff0a000986 */ /* 0x0005e6000c101904 */
.L_x_26:
[----:B------:R-:W-:Y:S05]  /*0530*/  BSYNC.RECONVERGENT B1 ;  /* 0x0000000000017941 */ /* 0x000fea0003800200 */
.L_x_25:
[----:B------:R-:W-:Y:S05]  /*0540*/  @!P1 BRA `(.L_x_19) ;  /* 0x00000000002c9947 */ /* 0x000fea0003800000 */
.L_x_27:
[----:B--23--:R-:W-:-:S04]  /*0550*/  IMAD.WIDE R10, R8, 0x4, R6 ;  /* 0x00000004080a7825 */ /* 0x00cfc800078e0206 */
[C---:B------:R-:W-:Y:S01]  /*0560*/  IMAD R8, R3.reuse, 0x4, R8 ;  /* 0x0000000403087824 */ /* 0x040fe200078e0208 */
[----:B------:R3:W-:Y:S01]  /*0570*/  STG.E desc[UR4][R10.64+0xa0], RZ ;  /* 0x0000a0ff0a007986 */ /* 0x0007e2000c101904 */
[----:B01----:R-:W-:-:S03]  /*0580*/  IMAD.WIDE R12, R3, 0x4, R10 ;  /* 0x00000004030c7825 */ /* 0x003fc600078e020a */
[----:B------:R-:W-:Y:S02]  /*0590*/  ISETP.GE.AND P0, PT, R8, 0x14, PT ;  /* 0x000000140800780c */ /* 0x000fe40003f06270 */
[----:B------:R3:W-:Y:S01]  /*05a0*/  STG.E desc[UR4][R12.64+0xa0], RZ ;  /* 0x0000a0ff0c007986 */ /* 0x0007e2000c101904 */
[----:B------:R-:W-:-:S05]  /*05b0*/  IMAD.WIDE R14, R3, 0x4, R12 ;  /* 0x00000004030e7825 */ /* 0x000fca00078e020c */
[----:B------:R3:W-:Y:S01]  /*05c0*/  STG.E desc[UR4][R14.64+0xa0], RZ ;  /* 0x0000a0ff0e007986 */ /* 0x0007e2000c101904 */
[----:B------:R-:W-:-:S05]  /*05d0*/  IMAD.WIDE R16, R3, 0x4, R14 ;  /* 0x0000000403107825 */ /* 0x000fca00078e020e */
[----:B------:R3:W-:Y:S01]  /*05e0*/  STG.E desc[UR4][R16.64+0xa0], RZ ;  /* 0x0000a0ff10007986 */ /* 0x0007e2000c101904 */
[----:B------:R-:W-:Y:S05]  /*05f0*/  @!P0 BRA `(.L_x_27) ;  /* 0xfffffffc00d48947 */ /* 0x000fea000383ffff */
.L_x_19:
[----:B0-----:R-:W-:Y:S05]  /*0600*/  BSYNC.RECONVERGENT B0 ;  /* 0x0000000000007941 */ /* 0x001fea0003800200 */
.L_x_18:
[----:B------:R-:W-:Y:S02]  /*0610*/  IMAD.IADD R6, R3, 0x1, R2 ;  /* 0x0000000103067824 */ /* 0x000fe400078e0202 */
[----:B------:R-:W-:Y:S01]  /*0620*/  HFMA2 R9, -RZ, RZ, 0, 5.9604644775390625e-08 ;  /* 0x00000001ff097431 */ /* 0x000fe200000001ff */
[----:B------:R-:W-:Y:S02]  /*0630*/  SHF.R.S32.HI R7, RZ, 0x1f, R0 ;  /* 0x0000001fff077819 */ /* 0x000fe40000011400 */
[----:B------:R-:W-:Y:S02]  /*0640*/  SHF.R.S32.HI R8, RZ, 0x1f, R2 ;  /* 0x0000001fff087819 */ /* 0x000fe40000011402 */
[----:B--23--:R-:W-:-:S07]  /*0650*/  SHF.R.S32.HI R10, RZ, 0x1f, R6 ;  /* 0x0000001fff0a7819 */ /* 0x00cfce0000011406 */
.L_x_39:
[----:B------:R-:W-:Y:S02]  /*0660*/  IMAD R11, R9, 0x14, RZ ;  /* 0x00000014090b7824 */ /* 0x000fe400078e02ff */
[----:B012345:R-:W-:-:S07]  /*0670*/  IMAD.MOV.U32 R22, RZ, RZ, RZ ;  /* 0x000000ffff167224 */ /* 0x03ffce00078e00ff */
.L_x_33:
[----:B------:R-:W-:Y:S01]  /*0680*/  ISETP.GT.AND P0, PT, R0, 0x13, PT ;  /* 0x000000130000780c */ /* 0x000fe20003f04270 */
[----:B------:R-:W0:Y:S01]  /*0690*/  LDCU.128 UR8, c[0x0][0x380] ;  /* 0x00007000ff0877ac */ /* 0x000e220008000c00 */
[----:B------:R-:W-:Y:S11]  /*06a0*/  BSSY.RECONVERGENT B0, `(.L_x_28) ;  /* 0x000008f000007945 */ /* 0x000ff60003800200 */
[----:B-12345:R-:W-:Y:S05]  /*06b0*/  @P0 BRA `(.L_x_29) ;  /* 0x0000000800340947 */ /* 0x03efea0003800000 */
[----:B-1----:R-:W1:Y:S01]  /*06c0*/  LDC.64 R12, c[0x0][0x380] ;  /* 0x0000e000ff0c7b82 */ /* 0x002e620000000a00 */
[----:B------:R-:W-:-:S05]  /*06d0*/  IADD3 R15, PT, PT, R11, R22, RZ ;  /* 0x000000160b0f7210 */ /* 0x000fca0007ffe0ff */
[----:B-1----:R-:W-:-:S05]  /*06e0*/  IMAD.WIDE.U32 R12, R15, 0x4, R12 ;  /* 0x000000040f0c7825 */ /* 0x002fca00078e000c */
[----:B------:R1:W5:Y:S01]  /*06f0*/  LDG.E R27, desc[UR4][R12.64] ;  /* 0x000000040c1b7981 */ /* 0x000362000c1e1900 */
[----:B------:R-:W2:Y:S01]  /*0700*/  I2F.U32.RP R16, R3 ;  /* 0x0000000300107306 */ /* 0x000ea20000209000 */
[----:B------:R-:W-:Y:S01]  /*0710*/  IADD3 R17, PT, PT, RZ, -R3, RZ ;  /* 0x80000003ff117210 */ /* 0x000fe20007ffe0ff */
[----:B------:R-:W-:Y:S01]  /*0720*/  BSSY.RECONVERGENT B1, `(.L_x_30) ;  /* 0x0000045000017945 */ /* 0x000fe20003800200 */
[----:B------:R-:W-:Y:S01]  /*0730*/  ISETP.NE.U32.AND P2, PT, R3, RZ, PT ;  /* 0x000000ff0300720c */ /* 0x000fe20003f45070 */
[----:B------:R-:W-:Y:S02]  /*0740*/  IMAD R26, R22, 0x14, RZ ;  /* 0x00000014161a7824 */ /* 0x000fe400078e02ff */
[----:B------:R-:W-:Y:S02]  /*0750*/  IMAD.MOV.U32 R28, RZ, RZ, R0 ;  /* 0x000000ffff1c7224 */ /* 0x000fe400078e0000 */
[----:B--2---:R-:W2:Y:S02]  /*0760*/  MUFU.RCP R16, R16 ;  /* 0x0000001000107308 */ /* 0x004ea40000001000 */
[----:B--2---:R-:W-:-:S06]  /*0770*/  VIADD R14, R16, 0xffffffe ;  /* 0x0ffffffe100e7836 */ /* 0x004fcc0000000000 */
[----:B------:R2:W3:Y:S02]  /*0780*/  F2I.FTZ.U32.TRUNC.NTZ R15, R14 ;  /* 0x0000000e000f7305 */ /* 0x0004e4000021f000 */
[----:B--2---:R-:W-:Y:S02]  /*0790*/  IMAD.MOV.U32 R14, RZ, RZ, RZ ;  /* 0x000000ffff0e7224 */ /* 0x004fe400078e00ff */
[----:B---3--:R-:W-:-:S04]  /*07a0*/  IMAD R17, R17, R15, RZ ;  /* 0x0000000f11117224 */ /* 0x008fc800078e02ff */
[----:B------:R-:W-:-:S06]  /*07b0*/  IMAD.HI.U32 R17, R15, R17, R14 ;  /* 0x000000110f117227 */ /* 0x000fcc00078e000e */
[----:B------:R-:W-:-:S05]  /*07c0*/  IMAD.HI.U32 R18, R17, R4, RZ ;  /* 0x0000000411127227 */ /* 0x000fca00078e00ff */
[----:B------:R-:W-:-:S05]  /*07d0*/  IADD3 R15, PT, PT, -R18, RZ, RZ ;  /* 0x000000ff120f7210 */ /* 0x000fca0007ffe1ff */
[----:B------:R-:W-:-:S05]  /*07e0*/  IMAD R20, R3, R15, R4 ;  /* 0x0000000f03147224 */ /* 0x000fca00078e0204 */
[----:B------:R-:W-:-:S13]  /*07f0*/  ISETP.GE.U32.AND P0, PT, R20, R3, PT ;  /* 0x000000031400720c */ /* 0x000fda0003f06070 */
[----:B------:R-:W-:Y:S01]  /*0800*/  @P0 IMAD.IADD R20, R20, 0x1, -R3 ;  /* 0x0000000114140824 */ /* 0x000fe200078e0a03 */
[----:B------:R-:W-:-:S04]  /*0810*/  @P0 IADD3 R18, PT, PT, R18, 0x1, RZ ;  /* 0x0000000112120810 */ /* 0x000fc80007ffe0ff */
[----:B------:R-:W-:-:S13]  /*0820*/  ISETP.GE.U32.AND P1, PT, R20, R3, PT ;  /* 0x000000031400720c */ /* 0x000fda0003f26070 */
[----:B------:R-:W-:Y:S01]  /*0830*/  @P1 VIADD R18, R18, 0x1 ;  /* 0x0000000112121836 */ /* 0x000fe20000000000 */
[----:B------:R-:W-:-:S04]  /*0840*/  @!P2 LOP3.LUT R18, RZ, R3, RZ, 0x33, !PT ;  /* 0x00000003ff12a212 */ /* 0x000fc800078e33ff */
[----:B------:R-:W-:-:S04]  /*0850*/  IADD3 R23, PT, PT, R5, R18, RZ ;  /* 0x0000001205177210 */ /* 0x000fc80007ffe0ff */
[----:B------:R-:W-:-:S04]  /*0860*/  LOP3.LUT R24, R23, 0x3, RZ, 0xc0, !PT ;  /* 0x0000000317187812 */ /* 0x000fc800078ec0ff */
[----:B------:R-:W-:-:S13]  /*0870*/  ISETP.NE.AND P0, PT, R24, 0x3, PT ;  /* 0x000000031800780c */ /* 0x000fda0003f05270 */
[----:B-1----:R-:W-:Y:S05]  /*0880*/  @!P0 BRA `(.L_x_31) ;  /* 0x0000000000b88947 */ /* 0x002fea0003800000 */
[----:B------:R-:W1:Y:S01]  /*0890*/  LDC.64 R14, c[0x0][0x380] ;  /* 0x0000e000ff0e7b82 */ /* 0x000e620000000a00 */
[----:B------:R-:W-:Y:S01]  /*08a0*/  IADD3 R19, P0, PT, R11, R0, RZ ;  /* 0x000000000b137210 */ /* 0x000fe20007f1e0ff */
[----:B------:R-:W-:-:S03]  /*08b0*/  IMAD R25, R9, 0x190, R26 ;  /* 0x0000019009197824 */ /* 0x000fc600078e021a */
[----:B------:R-:W-:-:S03]  /*08c0*/  IADD3.X R20, PT, PT, RZ, R7, RZ, P0, !PT ;  /* 0x00000007ff147210 */ /* 0x000fc600007fe4ff */
[----:B------:R-:W2:Y:S01]  /*08d0*/  LDC.64 R16, c[0x0][0x388] ;  /* 0x0000e200ff107b82 */ /* 0x000ea20000000a00 */
[----:B-1----:R-:W-:-:S04]  /*08e0*/  LEA R18, P0, R19, R14, 0x2 ;  /* 0x0000000e13127211 */ /* 0x002fc800078010ff */
[----:B------:R-:W-:Y:S02]  /*08f0*/  LEA.HI.X R19, R19, R15, R20, 0x2, P0 ;  /* 0x0000000f13137211 */ /* 0x000fe400000f1414 */
[----:B------:R-:W-:-:S03]  /*0900*/  IADD3 R21, P0, PT, R25, R0, RZ ;  /* 0x0000000019157210 */ /* 0x000fc60007f1e0ff */
[----:B------:R-:W3:Y:S02]  /*0910*/  LDG.E R18, desc[UR4][R18.64+-0x50] ;  /* 0xffffb00412127981 */ /* 0x000ee4000c1e1900 */
[----:B------:R-:W-:Y:S01]  /*0920*/  IMAD.X R28, RZ, RZ, R7, P0 ;  /* 0x000000ffff1c7224 */ /* 0x000fe200000e0607 */
[----:B--2---:R-:W-:-:S04]  /*0930*/  LEA R20, P0, R21, R16, 0x2 ;  /* 0x0000001015147211 */ /* 0x004fc800078010ff */
[----:B------:R-:W-:-:S05]  /*0940*/  LEA.HI.X R21, R21, R17, R28, 0x2, P0 ;  /* 0x0000001115157211 */ /* 0x000fca00000f141c */
[----:B------:R-:W3:Y:S01]  /*0950*/  LDG.E R20, desc[UR4][R20.64+-0x640] ;  /* 0xfff9c00414147981 */ /* 0x000ee2000c1e1900 */
[----:B------:R-:W-:Y:S02]  /*0960*/  ISETP.NE.AND P0, PT, R24, RZ, PT ;  /* 0x000000ff1800720c */ /* 0x000fe40003f05270 */
[----:B------:R-:W-:Y:S01]  /*0970*/  MOV R28, R2 ;  /* 0x00000002001c7202 */ /* 0x000fe20000000f00 */
[----:B---3-5:R-:W-:-:S05]  /*0980*/  FFMA R27, R20, R18, R27 ;  /* 0x00000012141b7223 */ /* 0x028fca000000001b */
[----:B------:R1:W-:Y:S05]  /*0990*/  STG.E desc[UR4][R12.64], R27 ;  /* 0x0000001b0c007986 */ /* 0x0003ea000c101904 */
[----:B------:R-:W-:Y:S05]  /*09a0*/  @!P0 BRA `(.L_x_31) ;  /* 0x0000000000708947 */ /* 0x000fea0003800000 */
[----:B------:R-:W-:-:S05]  /*09b0*/  IADD3 R19, P0, PT, R2, R25, RZ ;  /* 0x0000001902137210 */ /* 0x000fca0007f1e0ff */
[----:B------:R-:W-:Y:S01]  /*09c0*/  IMAD.X R20, RZ, RZ, R8, P0 ;  /* 0x000000ffff147224 */ /* 0x000fe200000e0608 */
[----:B------:R-:W-:-:S04]  /*09d0*/  LEA R18, P0, R19, R16, 0x2 ;  /* 0x0000001013127211 */ /* 0x000fc800078010ff */
[----:B------:R-:W-:Y:S02]  /*09e0*/  LEA.HI.X R19, R19, R17, R20, 0x2, P0 ;  /* 0x0000001113137211 */ /* 0x000fe400000f1414 */
[----:B------:R-:W-:-:S03]  /*09f0*/  IADD3 R21, P0, PT, R2, R11, RZ ;  /* 0x0000000b02157210 */ /* 0x000fc60007f1e0ff */
[----:B------:R-:W1:Y:S01]  /*0a00*/  LDG.E R18, desc[UR4][R18.64+-0x640] ;  /* 0xfff9c00412127981 */ /* 0x000e62000c1e1900 */
[----:B------:R-:W-:Y:S02]  /*0a10*/  IADD3.X R28, PT, PT, RZ, R8, RZ, P0, !PT ;  /* 0x00000008ff1c7210 */ /* 0x000fe400007fe4ff */
[----:B------:R-:W-:-:S04]  /*0a20*/  LEA R20, P0, R21, R14, 0x2 ;  /* 0x0000000e15147211 */ /* 0x000fc800078010ff */
[----:B------:R-:W-:-:S05]  /*0a30*/  LEA.HI.X R21, R21, R15, R28, 0x2, P0 ;  /* 0x0000000f15157211 */ /* 0x000fca00000f141c */
[----:B------:R-:W1:Y:S01]  /*0a40*/  LDG.E R20, desc[UR4][R20.64+-0x50] ;  /* 0xffffb00414147981 */ /* 0x000e62000c1e1900 */
[----:B------:R-:W-:Y:S01]  /*0a50*/  ISETP.NE.AND P0, PT, R24, 0x1, PT ;  /* 0x000000011800780c */ /* 0x000fe20003f05270 */
[----:B------:R-:W-:Y:S02]  /*0a60*/  IMAD.MOV.U32 R28, RZ, RZ, R6 ;  /* 0x000000ffff1c7224 */ /* 0x000fe400078e0006 */
[----:B-1----:R-:W-:-:S05]  /*0a70*/  FFMA R27, R18, R20, R27 ;  /* 0x00000014121b7223 */ /* 0x002fca000000001b */
[----:B------:R2:W-:Y:S05]  /*0a80*/  STG.E desc[UR4][R12.64], R27 ;  /* 0x0000001b0c007986 */ /* 0x0005ea000c101904 */
[----:B------:R-:W-:Y:S05]  /*0a90*/  @!P0 BRA `(.L_x_31) ;  /* 0x0000000000348947 */ /* 0x000fea0003800000 */
[C---:B------:R-:W-:Y:S02]  /*0aa0*/  IADD3 R18, P2, PT, R6.reuse, R11, RZ ;  /* 0x0000000b06127210 */ /* 0x040fe40007f5e0ff */
[----:B------:R-:W-:Y:S02]  /*0ab0*/  IADD3 R25, P0, PT, R6, R25, RZ ;  /* 0x0000001906197210 */ /* 0x000fe40007f1e0ff */
[C---:B------:R-:W-:Y:S01]  /*0ac0*/  LEA R14, P3, R18.reuse, R14, 0x2 ;  /* 0x0000000e120e7211 */ /* 0x040fe200078610ff */
[----:B------:R-:W-:Y:S01]  /*0ad0*/  IMAD.X R19, RZ, RZ, R10, P2 ;  /* 0x000000ffff137224 */ /* 0x000fe200010e060a */
[----:B------:R-:W-:Y:S02]  /*0ae0*/  LEA R16, P1, R25, R16, 0x2 ;  /* 0x0000001019107211 */ /* 0x000fe400078210ff */
[----:B------:R-:W-:Y:S02]  /*0af0*/  IADD3.X R20, PT, PT, RZ, R10, RZ, P0, !PT ;  /* 0x0000000aff147210 */ /* 0x000fe400007fe4ff */
[----:B------:R-:W-:-:S02]  /*0b00*/  LEA.HI.X R15, R18, R15, R19, 0x2, P3 ;  /* 0x0000000f120f7211 */ /* 0x000fc400018f1413 */
[----:B------:R-:W-:-:S03]  /*0b10*/  LEA.HI.X R17, R25, R17, R20, 0x2, P1 ;  /* 0x0000001119117211 */ /* 0x000fc600008f1414 */
[----:B------:R-:W2:Y:S04]  /*0b20*/  LDG.E R14, desc[UR4][R14.64+-0x50] ;  /* 0xffffb0040e0e7981 */ /* 0x000ea8000c1e1900 */
[----:B------:R-:W2:Y:S01]  /*0b30*/  LDG.E R16, desc[UR4][R16.64+-0x640] ;  /* 0xfff9c00410107981 */ /* 0x000ea2000c1e1900 */
[----:B------:R-:W-:Y:S01]  /*0b40*/  IADD3 R28, PT, PT, R3, R6, RZ ;  /* 0x00000006031c7210 */ /* 0x000fe20007ffe0ff */
[----:B--2---:R-:W-:-:S05]  /*0b50*/  FFMA R27, R16, R14, R27 ;  /* 0x0000000e101b7223 */ /* 0x004fca000000001b */
[----:B------:R3:W-:Y:S02]  /*0b60*/  STG.E desc[UR4][R12.64], R27 ;  /* 0x0000001b0c007986 */ /* 0x0007e4000c101904 */
.L_x_31:
[----:B0-----:R-:W-:Y:S05]  /*0b70*/  BSYNC.RECONVERGENT B1 ;  /* 0x0000000000017941 */ /* 0x001fea0003800200 */
.L_x_30:
[----:B------:R-:W-:-:S13]  /*0b80*/  ISETP.GE.U32.AND P0, PT, R23, 0x3, PT ;  /* 0x000000031700780c */ /* 0x000fda0003f06070 */
[----:B------:R-:W-:Y:S05]  /*0b90*/  @!P0 BRA `(.L_x_29) ;  /* 0x0000000000fc8947 */ /* 0x000fea0003800000 */
[----:B------:R-:W-:Y:S01]  /*0ba0*/  IMAD R19, R9, 0x190, R26 ;  /* 0x0000019009137824 */ /* 0x000fe200078e021a */
[C---:B------:R-:W-:Y:S01]  /*0bb0*/  IADD3 R24, PT, PT, R3.reuse, R28, RZ ;  /* 0x0000001c03187210 */ /* 0x040fe20007ffe0ff */
[C-C-:B------:R-:W-:Y:S02]  /*0bc0*/  IMAD R18, R3.reuse, 0x2, R28.reuse ;  /* 0x0000000203127824 */ /* 0x140fe400078e021c */
[----:B------:R-:W-:-:S07]  /*0bd0*/  IMAD R20, R3, 0x3, R28 ;  /* 0x0000000303147824 */ /* 0x000fce00078e021c */
.L_x_32:
[----:B------:R-:W-:Y:S02]  /*0be0*/  SHF.R.S32.HI R14, RZ, 0x1f, R28 ;  /* 0x0000001fff0e7819 */ /* 0x000fe4000001141c */
[-C--:B------:R-:W-:Y:S02]  /*0bf0*/  IADD3 R17, P0, PT, R19, R28.reuse, RZ ;  /* 0x0000001c13117210 */ /* 0x080fe40007f1e0ff */
[----:B------:R-:W-:-:S03]  /*0c00*/  IADD3 R15, P1, PT, R11, R28, RZ ;  /* 0x0000001c0b0f7210 */ /* 0x000fc60007f3e0ff */
[----:B------:R-:W-:Y:S01]  /*0c10*/  IMAD.X R21, RZ, RZ, R14, P0 ;  /* 0x000000ffff157224 */ /* 0x000fe200000e060e */
[----:B------:R-:W-:Y:S02]  /*0c20*/  IADD3.X R26, PT, PT, RZ, R14, RZ, P1, !PT ;  /* 0x0000000eff1a7210 */ /* 0x000fe40000ffe4ff */
[----:B------:R-:W-:Y:S02]  /*0c30*/  LEA R16, P0, R17, UR10, 0x2 ;  /* 0x0000000a11107c11 */ /* 0x000fe4000f8010ff */
[----:B------:R-:W-:Y:S02]  /*0c40*/  LEA R14, P1, R15, UR8, 0x2 ;  /* 0x000000080f0e7c11 */ /* 0x000fe4000f8210ff */
[----:B------:R-:W-:Y:S02]  /*0c50*/  LEA.HI.X R17, R17, UR11, R21, 0x2, P0 ;  /* 0x0000000b11117c11 */ /* 0x000fe400080f1415 */
[----:B------:R-:W-:-:S03]  /*0c60*/  LEA.HI.X R15, R15, UR9, R26, 0x2, P1 ;  /* 0x000000090f0f7c11 */ /* 0x000fc600088f141a */
[----:B----4-:R-:W4:Y:S04]  /*0c70*/  LDG.E R16, desc[UR4][R16.64+-0x640] ;  /* 0xfff9c00410107981 */ /* 0x010f28000c1e1900 */
[----:B------:R-:W4:Y:S01]  /*0c80*/  LDG.E R14, desc[UR4][R14.64+-0x50] ;  /* 0xffffb0040e0e7981 */ /* 0x000f22000c1e1900 */
[----:B------:R-:W-:Y:S02]  /*0c90*/  SHF.R.S32.HI R26, RZ, 0x1f, R24 ;  /* 0x0000001fff1a7819 */ /* 0x000fe40000011418 */
[-C--:B------:R-:W-:Y:S02]  /*0ca0*/  IADD3 R23, P0, PT, R19, R24.reuse, RZ ;  /* 0x0000001813177210 */ /* 0x080fe40007f1e0ff */
[----:B------:R-:W-:-:S04]  /*0cb0*/  IADD3 R25, P1, PT, R11, R24, RZ ;  /* 0x000000180b197210 */ /* 0x000fc80007f3e0ff */
[----:B------:R-:W-:Y:S01]  /*0cc0*/  IADD3.X R29, PT, PT, RZ, R26, RZ, P1, !PT ;  /* 0x0000001aff1d7210 */ /* 0x000fe20000ffe4ff */
[----:B----45:R-:W-:Y:S01]  /*0cd0*/  FFMA R21, R16, R14, R27 ;  /* 0x0000000e10157223 */ /* 0x030fe2000000001b */
[----:B-123--:R-:W-:Y:S01]  /*0ce0*/  IMAD.X R27, RZ, RZ, R26, P0 ;  /* 0x000000ffff1b7224 */ /* 0x00efe200000e061a */
[----:B------:R-:W-:Y:S02]  /*0cf0*/  LEA R26, P0, R23, UR10, 0x2 ;  /* 0x0000000a171a7c11 */ /* 0x000fe4000f8010ff */
[----:B------:R-:W-:Y:S01]  /*0d00*/  LEA R16, P1, R25, UR8, 0x2 ;  /* 0x0000000819107c11 */ /* 0x000fe2000f8210ff */
[----:B------:R0:W-:Y:S01]  /*0d10*/  STG.E desc[UR4][R12.64], R21 ;  /* 0x000000150c007986 */ /* 0x0001e2000c101904 */
[----:B------:R-:W-:Y:S02]  /*0d20*/  LEA.HI.X R27, R23, UR11, R27, 0x2, P0 ;  /* 0x0000000b171b7c11 */ /* 0x000fe400080f141b */
[----:B------:R-:W-:-:S03]  /*0d30*/  LEA.HI.X R17, R25, UR9, R29, 0x2, P1 ;  /* 0x0000000919117c11 */ /* 0x000fc600088f141d */
[----:B------:R-:W2:Y:S04]  /*0d40*/  LDG.E R26, desc[UR4][R26.64+-0x640] ;  /* 0xfff9c0041a1a7981 */ /* 0x000ea8000c1e1900 */
[----:B------:R-:W2:Y:S01]  /*0d50*/  LDG.E R16, desc[UR4][R16.64+-0x50] ;  /* 0xffffb00410107981 */ /* 0x000ea2000c1e1900 */
[----:B------:R-:W-:Y:S02]  /*0d60*/  SHF.R.S32.HI R14, RZ, 0x1f, R18 ;  /* 0x0000001fff0e7819 */ /* 0x000fe40000011412 */
[-C--:B------:R-:W-:Y:S02]  /*0d70*/  IADD3 R15, P0, PT, R19, R18.reuse, RZ ;  /* 0x00000012130f7210 */ /* 0x080fe40007f1e0ff */
[----:B------:R-:W-:-:S04]  /*0d80*/  IADD3 R25, P1, PT, R11, R18, RZ ;  /* 0x000000120b197210 */ /* 0x000fc80007f3e0ff */
[----:B------:R-:W-:Y:S01]  /*0d90*/  IADD3.X R29, PT, PT, RZ, R14, RZ, P1, !PT ;  /* 0x0000000eff1d7210 */ /* 0x000fe20000ffe4ff */
[----:B--2---:R-:W-:Y:S01]  /*0da0*/  FFMA R23, R26, R16, R21 ;  /* 0x000000101a177223 */ /* 0x004fe20000000015 */
[----:B------:R-:W-:Y:S01]  /*0db0*/  IMAD.X R16, RZ, RZ, R14, P0 ;  /* 0x000000ffff107224 */ /* 0x000fe200000e060e */
[----:B------:R-:W-:Y:S02]  /*0dc0*/  LEA R14, P0, R15, UR10, 0x2 ;  /* 0x0000000a0f0e7c11 */ /* 0x000fe4000f8010ff */
[----:B------:R-:W-:Y:S01]  /*0dd0*/  LEA R26, P1, R25, UR8, 0x2 ;  /* 0x00000008191a7c11 */ /* 0x000fe2000f8210ff */
[----:B------:R4:W-:Y:S01]  /*0de0*/  STG.E desc[UR4][R12.64], R23 ;  /* 0x000000170c007986 */ /* 0x0009e2000c101904 */
[----:B------:R-:W-:Y:S02]  /*0df0*/  LEA.HI.X R15, R15, UR11, R16, 0x2, P0 ;  /* 0x0000000b0f0f7c11 */ /* 0x000fe400080f1410 */
[----:B------:R-:W-:-:S03]  /*0e00*/  LEA.HI.X R27, R25, UR9, R29, 0x2, P1 ;  /* 0x00000009191b7c11 */ /* 0x000fc600088f141d */
[----:B------:R-:W2:Y:S04]  /*0e10*/  LDG.E R14, desc[UR4][R14.64+-0x640] ;  /* 0xfff9c0040e0e7981 */ /* 0x000ea8000c1e1900 */
[----:B------:R1:W2:Y:S01]  /*0e20*/  LDG.E R25, desc[UR4][R26.64+-0x50] ;  /* 0xffffb0041a197981 */ /* 0x0002a2000c1e1900 */
[----:B------:R-:W-:Y:S02]  /*0e30*/  SHF.R.S32.HI R16, RZ, 0x1f, R20 ;  /* 0x0000001fff107819 */ /* 0x000fe40000011414 */
[-C--:B------:R-:W-:Y:S02]  /*0e40*/  IADD3 R17, P0, PT, R19, R20.reuse, RZ ;  /* 0x0000001413117210 */ /* 0x080fe40007f1e0ff */
[----:B0-----:R-:W-:-:S04]  /*0e50*/  IADD3 R21, P1, PT, R11, R20, RZ ;  /* 0x000000140b157210 */ /* 0x001fc80007f3e0ff */
[----:B------:R-:W-:Y:S01]  /*0e60*/  IADD3.X R29, PT, PT, RZ, R16, RZ, P1, !PT ;  /* 0x00000010ff1d7210 */ /* 0x000fe20000ffe4ff */
[----:B-1----:R-:W-:Y:S01]  /*0e70*/  IMAD.X R26, RZ, RZ, R16, P0 ;  /* 0x000000ffff1a7224 */ /* 0x002fe200000e0610 */
[----:B------:R-:W-:-:S04]  /*0e80*/  LEA R16, P0, R17, UR10, 0x2 ;  /* 0x0000000a11107c11 */ /* 0x000fc8000f8010ff */
[----:B------:R-:W-:Y:S01]  /*0e90*/  LEA.HI.X R17, R17, UR11, R26, 0x2, P0 ;  /* 0x0000000b11117c11 */ /* 0x000fe200080f141a */
[----:B--2---:R-:W-:Y:S01]  /*0ea0*/  FFMA R25, R14, R25, R23 ;  /* 0x000000190e197223 */ /* 0x004fe20000000017 */
[----:B------:R-:W-:-:S04]  /*0eb0*/  LEA R14, P1, R21, UR8, 0x2 ;  /* 0x00000008150e7c11 */ /* 0x000fc8000f8210ff */
[----:B------:R-:W-:Y:S01]  /*0ec0*/  LEA.HI.X R15, R21, UR9, R29, 0x2, P1 ;  /* 0x00000009150f7c11 */ /* 0x000fe200088f141d */
[----:B------:R4:W-:Y:S04]  /*0ed0*/  STG.E desc[UR4][R12.64], R25 ;  /* 0x000000190c007986 */ /* 0x0009e8000c101904 */
[----:B------:R-:W2:Y:S04]  /*0ee0*/  LDG.E R16, desc[UR4][R16.64+-0x640] ;  /* 0xfff9c00410107981 */ /* 0x000ea8000c1e1900 */
[----:B------:R-:W2:Y:S01]  /*0ef0*/  LDG.E R14, desc[UR4][R14.64+-0x50] ;  /* 0xffffb0040e0e7981 */ /* 0x000ea2000c1e1900 */
[C-C-:B------:R-:W-:Y:S01]  /*0f00*/  IADD3 R28, PT, PT, R3.reuse, R28, R3.reuse ;  /* 0x0000001c031c7210 */ /* 0x140fe20007ffe003 */
[C---:B------:R-:W-:Y:S01]  /*0f10*/  IMAD R18, R3.reuse, 0x4, R18 ;  /* 0x0000000403127824 */ /* 0x040fe200078e0212 */
[C---:B------:R-:W-:Y:S01]  /*0f20*/  LEA R20, R3.reuse, R20, 0x2 ;  /* 0x0000001403147211 */ /* 0x040fe200078e10ff */
[C---:B------:R-:W-:Y:S01]  /*0f30*/  IMAD R24, R3.reuse, 0x4, R24 ;  /* 0x0000000403187824 */ /* 0x040fe200078e0218 */
[----:B------:R-:W-:-:S04]  /*0f40*/  IADD3 R28, PT, PT, R3, R28, R3 ;  /* 0x0000001c031c7210 */ /* 0x000fc80007ffe003 */
[----:B------:R-:W-:Y:S01]  /*0f50*/  ISETP.GE.AND P0, PT, R28, 0x14, PT ;  /* 0x000000141c00780c */ /* 0x000fe20003f06270 */
[----:B--2---:R-:W-:-:S05]  /*0f60*/  FFMA R27, R16, R14, R25 ;  /* 0x0000000e101b7223 */ /* 0x004fca0000000019 */
[----:B------:R4:W-:Y:S07]  /*0f70*/  STG.E desc[UR4][R12.64], R27 ;  /* 0x0000001b0c007986 */ /* 0x0009ee000c101904 */
[----:B------:R-:W-:Y:S05]  /*0f80*/  @!P0 BRA `(.L_x_32) ;  /* 0xfffffffc00148947 */ /* 0x000fea000383ffff */
.L_x_29:
[----:B0-----:R-:W-:Y:S05]  /*0f90*/  BSYNC.RECONVERGENT B0 ;  /* 0x0000000000007941 */ /* 0x001fea0003800200 */
.L_x_28:
[----:B------:R-:W-:-:S04]  /*0fa0*/  IADD3 R22, PT, PT, R22, 0x1, RZ ;  /* 0x0000000116167810 */ /* 0x000fc80007ffe0ff */
[----:B------:R-:W-:-:S13]  /*0fb0*/  ISETP.NE.AND P0, PT, R22, 0x14, PT ;  /* 0x000000141600780c */ /* 0x000fda0003f05270 */
[----:B------:R-:W-:Y:S05]  /*0fc0*/  @P0 BRA `(.L_x_33) ;  /* 0xfffffff400ac0947 */ /* 0x000fea000383ffff */
[----:B------:R-:W-:Y:S01]  /*0fd0*/  ISETP.GT.AND P0, PT, R0, 0x13, PT ;  /* 0x000000130000780c */ /* 0x000fe20003f04270 */
[----:B------:R-:W-:-:S12]  /*0fe0*/  BSSY.RECONVERGENT B0, `(.L_x_34) ;  /* 0x00000ad000007945 */ /* 0x000fd80003800200 */
[----:B------:R-:W-:Y:S05]  /*0ff0*/  @P0 BRA `(.L_x_35) ;  /* 0x0000000800ac0947 */ /* 0x000fea0003800000 */
[----:B-1----:R-:W0:Y:S01]  /*1000*/  I2F.U32.RP R14, R3 ;  /* 0x00000003000e7306 */ /* 0x002e220000209000 */
[----:B------:R-:W-:Y:S01]  /*1010*/  IADD3 R15, PT, PT, RZ, -R3, RZ ;  /* 0x80000003ff0f7210 */ /* 0x000fe20007ffe0ff */
[----:B------:R-:W-:Y:S01]  /*1020*/  BSSY.RECONVERGENT B1, `(.L_x_36) ;  /* 0x0000057000017945 */ /* 0x000fe20003800200 */
[----:B------:R-:W-:-:S05]  /*1030*/  ISETP.NE.U32.AND P2, PT, R3, RZ, PT ;  /* 0x000000ff0300720c */ /* 0x000fca0003f45070 */
[----:B0-----:R-:W2:Y:S02]  /*1040*/  MUFU.RCP R14, R14 ;  /* 0x0000000e000e7308 */ /* 0x001ea40000001000 */
[----:B--234-:R-:W-:-:S06]  /*1050*/  VIADD R12, R14, 0xffffffe ;  /* 0x0ffffffe0e0c7836 */ /* 0x01cfcc0000000000 */
[----:B------:R0:W1:Y:S02]  /*1060*/  F2I.FTZ.U32.TRUNC.NTZ R13, R12 ;  /* 0x0000000c000d7305 */ /* 0x000064000021f000 */
[----:B0-----:R-:W-:Y:S02]  /*1070*/  IMAD.MOV.U32 R12, RZ, RZ, RZ ;  /* 0x000000ffff0c7224 */ /* 0x001fe400078e00ff */
[----:B-1----:R-:W-:-:S04]  /*1080*/  IMAD R15, R15, R13, RZ ;  /* 0x0000000d0f0f7224 */ /* 0x002fc800078e02ff */
[----:B------:R-:W-:-:S06]  /*1090*/  IMAD.HI.U32 R15, R13, R15, R12 ;  /* 0x0000000f0d0f7227 */ /* 0x000fcc00078e000c */
[----:B------:R-:W-:-:S05]  /*10a0*/  IMAD.HI.U32 R16, R15, R4, RZ ;  /* 0x000000040f107227 */ /* 0x000fca00078e00ff */
[----:B------:R-:W-:-:S05]  /*10b0*/  IADD3 R13, PT, PT, -R16, RZ, RZ ;  /* 0x000000ff100d7210 */ /* 0x000fca0007ffe1ff */
[----:B------:R-:W-:-:S05]  /*10c0*/  IMAD R18, R3, R13, R4 ;  /* 0x0000000d03127224 */ /* 0x000fca00078e0204 */
[----:B------:R-:W-:-:S13]  /*10d0*/  ISETP.GE.U32.AND P0, PT, R18, R3, PT ;  /* 0x000000031200720c */ /* 0x000fda0003f06070 */
[----:B------:R-:W-:Y:S01]  /*10e0*/  @P0 IMAD.IADD R18, R18, 0x1, -R3 ;  /* 0x0000000112120824 */ /* 0x000fe200078e0a03 */
[----:B------:R-:W-:-:S04]  /*10f0*/  @P0 IADD3 R16, PT, PT, R16, 0x1, RZ ;  /* 0x0000000110100810 */ /* 0x000fc80007ffe0ff */
[----:B------:R-:W-:Y:S01]  /*1100*/  ISETP.GE.U32.AND P1, PT, R18, R3, PT ;  /* 0x000000031200720c */ /* 0x000fe20003f26070 */
[----:B------:R-:W-:-:S12]  /*1110*/  IMAD.MOV.U32 R18, RZ, RZ, R0 ;  /* 0x000000ffff127224 */ /* 0x000fd800078e0000 */
[----:B------:R-:W-:Y:S01]  /*1120*/  @P1 VIADD R16, R16, 0x1 ;  /* 0x0000000110101836 */ /* 0x000fe20000000000 */
[----:B------:R-:W-:-:S04]  /*1130*/  @!P2 LOP3.LUT R16, RZ, R3, RZ, 0x33, !PT ;  /* 0x00000003ff10a212 */ /* 0x000fc800078e33ff */
[----:B------:R-:W-:-:S04]  /*1140*/  IADD3 R13, PT, PT, R5, R16, RZ ;  /* 0x00000010050d7210 */ /* 0x000fc80007ffe0ff */
[----:B------:R-:W-:-:S04]  /*1150*/  LOP3.LUT R19, R13, 0x3, RZ, 0xc0, !PT ;  /* 0x000000030d137812 */ /* 0x000fc800078ec0ff */
[----:B------:R-:W-:-:S13]  /*1160*/  ISETP.NE.AND P0, PT, R19, 0x3, PT ;  /* 0x000000031300780c */ /* 0x000fda0003f05270 */
[----:B------:R-:W-:Y:S05]  /*1170*/  @!P0 BRA `(.L_x_37) ;  /* 0x0000000400048947 */ /* 0x000fea0003800000 */
[----:B------:R-:W0:Y:S01]  /*1180*/  LDC.64 R14, c[0x0][0x380] ;  /* 0x0000e000ff0e7b82 */ /* 0x000e220000000a00 */
[----:B------:R-:W-:-:S05]  /*1190*/  IADD3 R17, PT, PT, R0, R11, RZ ;  /* 0x0000000b00117210 */ /* 0x000fca0007ffe0ff */
[----:B0-----:R-:W-:-:S05]  /*11a0*/  IMAD.WIDE R14, R17, 0x4, R14 ;  /* 0x00000004110e7825 */ /* 0x001fca00078e020e */
[----:B------:R-:W2:Y:S01]  /*11b0*/  LDG.E R18, desc[UR4][R14.64] ;  /* 0x000000040e127981 */ /* 0x000ea2000c1e1900 */
[----:B------:R-:W-:Y:S02]  /*11c0*/  IMAD.MOV.U32 R17, RZ, RZ, 0x3c80f082 ;  /* 0x3c80f082ff117424 */ /* 0x000fe400078e00ff */
[----:B------:R-:W-:Y:S02]  /*11d0*/  HFMA2 R16, -RZ, RZ, 1.875, 0 ;  /* 0x3f800000ff107431 */ /* 0x000fe400000001ff */
[C---:B--2---:R-:W-:Y:S01]  /*11e0*/  FMUL R12, |R18|.reuse, 2.8853900432586669922 ;  /* 0x4038aa3b120c7820 */ /* 0x044fe20000400200 */
[C---:B------:R-:W-:Y:S01]  /*11f0*/  FMUL R22, R18.reuse, R18 ;  /* 0x0000001212167220 */ /* 0x040fe20000400000 */
[C---:B------:R-:W-:Y:S02]  /*1200*/  FSETP.GE.AND P1, PT, |R18|.reuse, 0.60000002384185791016, PT ;  /* 0x3f19999a1200780b */ /* 0x040fe40003f26200 */
[----:B------:R-:W-:Y:S01]  /*1210*/  FSETP.GE.AND P0, PT, |R18|, 9.010913848876953125, PT ;  /* 0x41102cb41200780b */ /* 0x000fe20003f06200 */
[C---:B------:R-:W-:Y:S01]  /*1220*/  FFMA R23, R22.reuse, R17, -0.052303962409496307373 ;  /* 0xbd563cae16177423 */ /* 0x040fe20000000011 */
[----:B------:R-:W0:Y:S03]  /*1230*/  MUFU.EX2 R12, R12 ;  /* 0x0000000c000c7308 */ /* 0x000e260000000800 */
[----:B------:R-:W-:Y:S01]  /*1240*/  FFMA R23, R22, R23, 0.1331529766321182251 ;  /* 0x3e08594116177423 */ /* 0x000fe20000000017 */
[----:B0-----:R-:W-:-:S03]  /*1250*/  FADD R20, R12, 1 ;  /* 0x3f8000000c147421 */ /* 0x001fc60000000000 */
[C---:B------:R-:W-:Y:S01]  /*1260*/  FFMA R12, R22.reuse, R23, -0.33332768082618713379 ;  /* 0xbeaaa9ed160c7423 */ /* 0x040fe20000000017 */
[----:B------:R-:W0:Y:S03]  /*1270*/  MUFU.RCP R21, R20 ;  /* 0x0000001400157308 */ /* 0x000e260000001000 */
[----:B------:R-:W-:Y:S01]  /*1280*/  FFMA R23, R22, R12, RZ ;  /* 0x0000000c16177223 */ /* 0x000fe200000000ff */
[----:B0-----:R-:W-:-:S05]  /*1290*/  FFMA R21, R21, -2, R16 ;  /* 0xc000000015157823 */ /* 0x001fca0000000010 */
[----:B------:R-:W-:Y:S02]  /*12a0*/  FSEL R21, R21, 1, !P0 ;  /* 0x3f80000015157808 */ /* 0x000fe40004000000 */
[----:B------:R-:W-:Y:S02]  /*12b0*/  ISETP.NE.AND P0, PT, R19, RZ, PT ;  /* 0x000000ff1300720c */ /* 0x000fe40003f05270 */
[--C-:B------:R-:W-:Y:S01]  /*12c0*/  LOP3.LUT R21, R21, 0x80000000, R18.reuse, 0xb8, !PT ;  /* 0x8000000015157812 */ /* 0x100fe200078eb812 */
[----:B------:R-:W-:Y:S01]  /*12d0*/  @!P1 FFMA R21, R18, R23, R18 ;  /* 0x0000001712159223 */ /* 0x000fe20000000012 */
[----:B------:R-:W-:-:S04]  /*12e0*/  IMAD.MOV.U32 R18, RZ, RZ, R2 ;  /* 0x000000ffff127224 */ /* 0x000fc800078e0002 */
[----:B------:R0:W-:Y:S05]  /*12f0*/  STG.E desc[UR4][R14.64], R21 ;  /* 0x000000150e007986 */ /* 0x0001ea000c101904 */
[----:B------:R-:W-:Y:S05]  /*1300*/  @!P0 BRA `(.L_x_37) ;  /* 0x0000000000a08947 */ /* 0x000fea0003800000 */
[----:B0-----:R-:W-:-:S05]  /*1310*/  IMAD.WIDE R14, R3, 0x4, R14 ;  /* 0x00000004030e7825 */ /* 0x001fca00078e020e */
[----:B------:R-:W2:Y:S02]  /*1320*/  LDG.E R18, desc[UR4][R14.64] ;  /* 0x000000040e127981 */ /* 0x000ea4000c1e1900 */
[C---:B--2---:R-:W-:Y:S01]  /*1330*/  FMUL R20, |R18|.reuse, 2.8853900432586669922 ;  /* 0x4038aa3b12147820 */ /* 0x044fe20000400200 */
[C---:B------:R-:W-:Y:S01]  /*1340*/  FMUL R22, R18.reuse, R18 ;  /* 0x0000001212167220 */ /* 0x040fe20000400000 */
[C---:B------:R-:W-:Y:S02]  /*1350*/  FSETP.GE.AND P0, PT, |R18|.reuse, 9.010913848876953125, PT ;  /* 0x41102cb41200780b */ /* 0x040fe40003f06200 */
[----:B------:R-:W-:Y:S01]  /*1360*/  FSETP.GE.AND P1, PT, |R18|, 0.60000002384185791016, PT ;  /* 0x3f19999a1200780b */ /* 0x000fe20003f26200 */
[C---:B------:R-:W-:Y:S01]  /*1370*/  FFMA R23, R22.reuse, R17, -0.052303962409496307373 ;  /* 0xbd563cae16177423 */ /* 0x040fe20000000011 */
[----:B------:R-:W0:Y:S03]  /*1380*/  MUFU.EX2 R20, R20 ;  /* 0x0000001400147308 */ /* 0x000e260000000800 */
[----:B------:R-:W-:Y:S01]  /*1390*/  FFMA R25, R22, R23, 0.1331529766321182251 ;  /* 0x3e08594116197423 */ /* 0x000fe20000000017 */
[----:B0-----:R-:W-:-:S06]  /*13a0*/  FADD R21, R20, 1 ;  /* 0x3f80000014157421 */ /* 0x001fcc0000000000 */
[----:B------:R-:W0:Y:S02]  /*13b0*/  MUFU.RCP R21, R21 ;  /* 0x0000001500157308 */ /* 0x000e240000001000 */
[----:B0-----:R-:W-:-:S05]  /*13c0*/  FFMA R12, R21, -2, R16 ;  /* 0xc0000000150c7823 */ /* 0x001fca0000000010 */
[----:B------:R-:W-:Y:S01]  /*13d0*/  FSEL R23, R12, 1, !P0 ;  /* 0x3f8000000c177808 */ /* 0x000fe20004000000 */
[C---:B------:R-:W-:Y:S01]  /*13e0*/  FFMA R12, R22.reuse, R25, -0.33332768082618713379 ;  /* 0xbeaaa9ed160c7423 */ /* 0x040fe20000000019 */
[----:B------:R-:W-:Y:S02]  /*13f0*/  ISETP.NE.AND P0, PT, R19, 0x1, PT ;  /* 0x000000011300780c */ /* 0x000fe40003f05270 */
[----:B------:R-:W-:Y:S01]  /*1400*/  LOP3.LUT R23, R23, 0x80000000, R18, 0xb8, !PT ;  /* 0x8000000017177812 */ /* 0x000fe200078eb812 */
[----:B------:R-:W-:-:S04]  /*1410*/  FFMA R25, R22, R12, RZ ;  /* 0x0000000c16197223 */ /* 0x000fc800000000ff */
[----:B------:R-:W-:Y:S01]  /*1420*/  @!P1 FFMA R23, R18, R25, R18 ;  /* 0x0000001912179223 */ /* 0x000fe20000000012 */
[----:B------:R-:W-:-:S04]  /*1430*/  MOV R18, R6 ;  /* 0x0000000600127202 */ /* 0x000fc80000000f00 */
[----:B------:R1:W-:Y:S01]  /*1440*/  STG.E desc[UR4][R14.64], R23 ;  /* 0x000000170e007986 */ /* 0x0003e2000c101904 */
[----:B------:R-:W-:Y:S05]  /*1450*/  @!P0 BRA `(.L_x_37) ;  /* 0x00000000004c8947 */ /* 0x000fea0003800000 */
[----:B-1----:R-:W-:-:S05]  /*1460*/  IMAD.WIDE R14, R3, 0x4, R14 ;  /* 0x00000004030e7825 */ /* 0x002fca00078e020e */
[----:B------:R-:W2:Y:S02]  /*1470*/  LDG.E R18, desc[UR4][R14.64] ;  /* 0x000000040e127981 */ /* 0x000ea4000c1e1900 */
[C---:B--2---:R-:W-:Y:S01]  /*1480*/  FMUL R19, |R18|.reuse, 2.8853900432586669922 ;  /* 0x4038aa3b12137820 */ /* 0x044fe20000400200 */
[C---:B------:R-:W-:Y:S01]  /*1490*/  FMUL R22, R18.reuse, R18 ;  /* 0x0000001212167220 */ /* 0x040fe20000400000 */
[C---:B------:R-:W-:Y:S02]  /*14a0*/  FSETP.GE.AND P1, PT, |R18|.reuse, 0.60000002384185791016, PT ;  /* 0x3f19999a1200780b */ /* 0x040fe40003f26200 */
[----:B------:R-:W-:Y:S01]  /*14b0*/  FSETP.GE.AND P0, PT, |R18|, 9.010913848876953125, PT ;  /* 0x41102cb41200780b */ /* 0x000fe20003f06200 */
[C---:B------:R-:W-:Y:S01]  /*14c0*/  FFMA R17, R22.reuse, R17, -0.052303962409496307373 ;  /* 0xbd563cae16117423 */ /* 0x040fe20000000011 */
[----:B------:R-:W0:Y:S03]  /*14d0*/  MUFU.EX2 R19, R19 ;  /* 0x0000001300137308 */ /* 0x000e260000000800 */
[----:B------:R-:W-:-:S04]  /*14e0*/  FFMA R17, R22, R17, 0.1331529766321182251 ;  /* 0x3e08594116117423 */ /* 0x000fc80000000011 */
[----:B------:R-:W-:-:S04]  /*14f0*/  FFMA R12, R22, R17, -0.33332768082618713379 ;  /* 0xbeaaa9ed160c7423 */ /* 0x000fc80000000011 */
[----:B------:R-:W-:Y:S01]  /*1500*/  FFMA R17, R22, R12, RZ ;  /* 0x0000000c16117223 */ /* 0x000fe200000000ff */
[----:B0-----:R-:W-:-:S04]  /*1510*/  FADD R20, R19, 1 ;  /* 0x3f80000013147421 */ /* 0x001fc80000000000 */
[----:B------:R-:W0:Y:S02]  /*1520*/  MUFU.RCP R21, R20 ;  /* 0x0000001400157308 */ /* 0x000e240000001000 */
[----:B0-----:R-:W-:-:S05]  /*1530*/  FFMA R21, R21, -2, R16 ;  /* 0xc000000015157823 */ /* 0x001fca0000000010 */
[----:B------:R-:W-:-:S04]  /*1540*/  FSEL R21, R21, 1, !P0 ;  /* 0x3f80000015157808 */ /* 0x000fc80004000000 */
[--C-:B------:R-:W-:Y:S01]  /*1550*/  LOP3.LUT R21, R21, 0x80000000, R18.reuse, 0xb8, !PT ;  /* 0x8000000015157812 */ /* 0x100fe200078eb812 */
[----:B------:R-:W-:Y:S01]  /*1560*/  @!P1 FFMA R21, R18, R17, R18 ;  /* 0x0000001112159223 */ /* 0x000fe20000000012 */
[----:B------:R-:W-:-:S04]  /*1570*/  IMAD.IADD R18, R3, 0x1, R6 ;  /* 0x0000000103127824 */ /* 0x000fc800078e0206 */
[----:B------:R2:W-:Y:S03]  /*1580*/  STG.E desc[UR4][R14.64], R21 ;  /* 0x000000150e007986 */ /* 0x0005e6000c101904 */
.L_x_37:
[----:B------:R-:W-:Y:S05]  /*1590*/  BSYNC.RECONVERGENT B1 ;  /* 0x0000000000017941 */ /* 0x000fea0003800200 */
.L_x_36:
[----:B012---:R-:W0:Y:S01]  /*15a0*/  LDC.64 R14, c[0x0][0x380] ;  /* 0x0000e000ff0e7b82 */ /* 0x007e220000000a00 */
[----:B------:R-:W-:-:S13]  /*15b0*/  ISETP.GE.U32.AND P0, PT, R13, 0x3, PT ;  /* 0x000000030d00780c */ /* 0x000fda0003f06070 */
[----:B------:R-:W-:Y:S05]  /*15c0*/  @!P0 BRA `(.L_x_35) ;  /* 0x0000000400388947 */ /* 0x000fea0003800000 */
.L_x_38:
[----:B0-----:R-:W-:-:S05]  /*15d0*/  IADD3 R17, PT, PT, R11, R18, RZ ;  /* 0x000000120b117210 */ /* 0x001fca0007ffe0ff */
[----:B0-----:R-:W-:-:S05]  /*15e0*/  IMAD.WIDE R16, R17, 0x4, R14 ;  /* 0x0000000411107825 */ /* 0x001fca00078e020e */
[----:B------:R-:W2:Y:S01]  /*15f0*/  LDG.E R13, desc[UR4][R16.64] ;  /* 0x00000004100d7981 */ /* 0x000ea2000c1e1900 */
[----:B------:R-:W-:Y:S01]  /*1600*/  IMAD.MOV.U32 R20, RZ, RZ, 0x3c80f082 ;  /* 0x3c80f082ff147424 */ /* 0x000fe200078e00ff */
[----:B------:R-:W-:Y:S01]  /*1610*/  MOV R19, 0x3f800000 ;  /* 0x3f80000000137802 */ /* 0x000fe20000000f00 */
        /* <DEDUP_REMOVED lines=12> */
[----:B------:R-:W-:-:S04]  /*16e0*/  FSEL R22, R22, 1, !P0 ;  /* 0x3f80000016167808 */ /* 0x000fc80004000000 */
[--C-:B------:R-:W-:Y:S01]  /*16f0*/  LOP3.LUT R23, R22, 0x80000000, R13.reuse, 0xb8, !PT ;  /* 0x8000000016177812 */ /* 0x100fe200078eb80d */
[----:B------:R-:W-:Y:S01]  /*1700*/  @!P1 FFMA R23, R13, R12, R13 ;  /* 0x0000000c0d179223 */ /* 0x000fe2000000000d */
[----:B------:R-:W-:-:S04]  /*1710*/  IMAD.WIDE R12, R3, 0x4, R16 ;  /* 0x00000004030c7825 */ /* 0x000fc800078e0210 */
[----:B------:R0:W-:Y:S04]  /*1720*/  STG.E desc[UR4][R16.64], R23 ;  /* 0x0000001710007986 */ /* 0x0001e8000c101904 */
[----:B------:R-:W2:Y:S02]  /*1730*/  LDG.E R21, desc[UR4][R12.64] ;  /* 0x000000040c157981 */ /* 0x000ea4000c1e1900 */
[C---:B--2---:R-:W-:Y:S01]  /*1740*/  FMUL R22, |R21|.reuse, 2.8853900432586669922 ;  /* 0x4038aa3b15167820 */ /* 0x044fe20000400200 */
[C---:B-----5:R-:W-:Y:S01]  /*1750*/  FMUL R27, R21.reuse, R21 ;  /* 0x00000015151b7220 */ /* 0x060fe20000400000 */
[C---:B------:R-:W-:Y:S02]  /*1760*/  FSETP.GE.AND P1, PT, |R21|.reuse, 0.60000002384185791016, PT ;  /* 0x3f19999a1500780b */ /* 0x040fe40003f26200 */
[----:B------:R-:W-:Y:S01]  /*1770*/  FSETP.GE.AND P0, PT, |R21|, 9.010913848876953125, PT ;  /* 0x41102cb41500780b */ /* 0x000fe20003f06200 */
[C---:B------:R-:W-:Y:S01]  /*1780*/  FFMA R26, R27.reuse, R20, -0.052303962409496307373 ;  /* 0xbd563cae1b1a7423 */ /* 0x040fe20000000014 */
[----:B------:R-:W1:Y:S03]  /*1790*/  MUFU.EX2 R22, R22 ;  /* 0x0000001600167308 */ /* 0x000e660000000800 */
[----:B0-----:R-:W-:-:S04]  /*17a0*/  FFMA R16, R27, R26, 0.1331529766321182251 ;  /* 0x3e0859411b107423 */ /* 0x001fc8000000001a */
[----:B------:R-:W-:-:S04]  /*17b0*/  FFMA R16, R27, R16, -0.33332768082618713379 ;  /* 0xbeaaa9ed1b107423 */ /* 0x000fc80000000010 */
[----:B------:R-:W-:Y:S01]  /*17c0*/  FFMA R16, R27, R16, RZ ;  /* 0x000000101b107223 */ /* 0x000fe200000000ff */
[----:B-1----:R-:W-:-:S06]  /*17d0*/  FADD R24, R22, 1 ;  /* 0x3f80000016187421 */ /* 0x002fcc0000000000 */
[----:B------:R-:W0:Y:S02]  /*17e0*/  MUFU.RCP R24, R24 ;  /* 0x0000001800187308 */ /* 0x000e240000001000 */
        /* <DEDUP_REMOVED lines=8> */
[C---:B------:R-:W-:Y:S01]  /*1870*/  FMUL R27, R21.reuse, R21 ;  /* 0x00000015151b7220 */ /* 0x040fe20000400000 */
        /* <DEDUP_REMOVED lines=15> */
[----:B------:R-:W2:Y:S01]  /*1970*/  LDG.E R21, desc[UR4][R12.64] ;  /* 0x000000040c157981 */ /* 0x000ea2000c1e1900 */
[----:B------:R-:W-:Y:S02]  /*1980*/  IMAD R18, R3, 0x4, R18 ;  /* 0x0000000403127824 */ /* 0x000fe400078e0212 */
        /* <DEDUP_REMOVED lines=12> */
[----:B------:R-:W-:Y:S02]  /*1a50*/  FSEL R20, R19, 1, !P0 ;  /* 0x3f80000013147808 */ /* 0x000fe40004000000 */
[----:B------:R-:W-:Y:S02]  /*1a60*/  ISETP.GE.AND P0, PT, R18, 0x14, PT ;  /* 0x000000141200780c */ /* 0x000fe40003f06270 */
[--C-:B------:R-:W-:Y:S01]  /*1a70*/  LOP3.LUT R17, R20, 0x80000000, R21.reuse, 0xb8, !PT ;  /* 0x8000000014117812 */ /* 0x100fe200078eb815 */
[----:B------:R-:W-:-:S05]  /*1a80*/  @!P1 FFMA R17, R21, R16, R21 ;  /* 0x0000001015119223 */ /* 0x000fca0000000015 */
[----:B------:R0:W-:Y:S05]  /*1a90*/  STG.E desc[UR4][R12.64], R17 ;  /* 0x000000110c007986 */ /* 0x0001ea000c101904 */
[----:B------:R-:W-:Y:S05]  /*1aa0*/  @!P0 BRA `(.L_x_38) ;  /* 0xfffffff800c88947 */ /* 0x000fea000383ffff */
.L_x_35:
[----:B------:R-:W-:Y:S05]  /*1ab0*/  BSYNC.RECONVERGENT B0 ;  /* 0x0000000000007941 */ /* 0x000fea0003800200 */
.L_x_34:
[----:B------:R-:W-:-:S04]  /*1ac0*/  IADD3 R9, PT, PT, R9, 0x1, RZ ;  /* 0x0000000109097810 */ /* 0x000fc80007ffe0ff */
[----:B------:R-:W-:-:S13]  /*1ad0*/  ISETP.NE.AND P0, PT, R9, 0x3, PT ;  /* 0x000000030900780c */ /* 0x000fda0003f05270 */
[----:B------:R-:W-:Y:S05]  /*1ae0*/  @P0 BRA `(.L_x_39) ;  /* 0xffffffe800dc0947 */ /* 0x000fea000383ffff */
[----:B------:R-:W-:-:S13]  /*1af0*/  ISETP.GT.AND P0, PT, R0, 0x13, PT ;  /* 0x000000130000780c */ /* 0x000fda0003f04270 */
[----:B------:R-:W-:Y:S05]  /*1b00*/  @P0 EXIT ;  /* 0x000000000000094d */ /* 0x000fea0003800000 */
[----:B------:R-:W0:Y:S01]  /*1b10*/  I2F.U32.RP R2, R3 ;  /* 0x0000000300027306 */ /* 0x000e220000209000 */
[----:B------:R-:W-:Y:S01]  /*1b20*/  IADD3 R9, PT, PT, RZ, -R3, RZ ;  /* 0x80000003ff097210 */ /* 0x000fe20007ffe0ff */
[----:B------:R-:W-:Y:S01]  /*1b30*/  BSSY.RECONVERGENT B0, `(.L_x_40) ;  /* 0x0000027000007945 */ /* 0x000fe20003800200 */
[----:B------:R-:W-:-:S05]  /*1b40*/  ISETP.NE.U32.AND P2, PT, R3, RZ, PT ;  /* 0x000000ff0300720c */ /* 0x000fca0003f45070 */
[----:B0-----:R-:W0:Y:S02]  /*1b50*/  MUFU.RCP R2, R2 ;  /* 0x0000000200027308 */ /* 0x001e240000001000 */
[----:B0-----:R-:W-:-:S06]  /*1b60*/  VIADD R6, R2, 0xffffffe ;  /* 0x0ffffffe02067836 */ /* 0x001fcc0000000000 */
[----:B------:R0:W1:Y:S02]  /*1b70*/  F2I.FTZ.U32.TRUNC.NTZ R7, R6 ;  /* 0x0000000600077305 */ /* 0x000064000021f000 */
[----:B0-----:R-:W-:Y:S02]  /*1b80*/  IMAD.MOV.U32 R6, RZ, RZ, RZ ;  /* 0x000000ffff067224 */ /* 0x001fe400078e00ff */
[----:B-1----:R-:W-:-:S04]  /*1b90*/  IMAD R9, R9, R7, RZ ;  /* 0x0000000709097224 */ /* 0x002fc800078e02ff */
[----:B------:R-:W-:-:S06]  /*1ba0*/  IMAD.HI.U32 R9, R7, R9, R6 ;  /* 0x0000000907097227 */ /* 0x000fcc00078e0006 */
[----:B------:R-:W-:Y:S02]  /*1bb0*/  IMAD.HI.U32 R10, R9, R4, RZ ;  /* 0x00000004090a7227 */ /* 0x000fe400078e00ff */
[----:B------:R-:W0:Y:S03]  /*1bc0*/  LDC.64 R8, c[0x0][0x380] ;  /* 0x0000e000ff087b82 */ /* 0x000e260000000a00 */
[----:B------:R-:W-:-:S05]  /*1bd0*/  IADD3 R7, PT, PT, -R10, RZ, RZ ;  /* 0x000000ff0a077210 */ /* 0x000fca0007ffe1ff */
[----:B------:R-:W-:Y:S02]  /*1be0*/  IMAD R4, R3, R7, R4 ;  /* 0x0000000703047224 */ /* 0x000fe400078e0204 */
[----:B------:R-:W1:Y:S03]  /*1bf0*/  LDC.64 R6, c[0x0][0x390] ;  /* 0x0000e400ff067b82 */ /* 0x000e660000000a00 */
[----:B------:R-:W-:-:S13]  /*1c00*/  ISETP.GE.U32.AND P0, PT, R4, R3, PT ;  /* 0x000000030400720c */ /* 0x000fda0003f06070 */
[----:B------:R-:W-:Y:S01]  /*1c10*/  @P0 IMAD.IADD R4, R4, 0x1, -R3 ;  /* 0x0000000104040824 */ /* 0x000fe200078e0a03 */
[----:B------:R-:W-:-:S04]  /*1c20*/  @P0 IADD3 R10, PT, PT, R10, 0x1, RZ ;  /* 0x000000010a0a0810 */ /* 0x000fc80007ffe0ff */
[----:B------:R-:W-:-:S13]  /*1c30*/  ISETP.GE.U32.AND P1, PT, R4, R3, PT ;  /* 0x000000030400720c */ /* 0x000fda0003f26070 */
[----:B------:R-:W-:Y:S01]  /*1c40*/  @P1 VIADD R10, R10, 0x1 ;  /* 0x000000010a0a1836 */ /* 0x000fe20000000000 */
[----:B------:R-:W-:-:S04]  /*1c50*/  @!P2 LOP3.LUT R10, RZ, R3, RZ, 0x33, !PT ;  /* 0x00000003ff0aa212 */ /* 0x000fc800078e33ff */
[----:B------:R-:W-:-:S04]  /*1c60*/  IADD3 R2, PT, PT, R5, R10, RZ ;  /* 0x0000000a05027210 */ /* 0x000fc80007ffe0ff */
[C---:B------:R-:W-:Y:S02]  /*1c70*/  LOP3.LUT R4, R2.reuse, 0x3, RZ, 0xc0, !PT ;  /* 0x0000000302047812 */ /* 0x040fe400078ec0ff */
[----:B------:R-:W-:Y:S02]  /*1c80*/  ISETP.GE.U32.AND P1, PT, R2, 0x3, PT ;  /* 0x000000030200780c */ /* 0x000fe40003f26070 */
[----:B------:R-:W-:-:S13]  /*1c90*/  ISETP.NE.AND P0, PT, R4, 0x3, PT ;  /* 0x000000030400780c */ /* 0x000fda0003f05270 */
[----:B01----:R-:W-:Y:S05]  /*1ca0*/  @!P0 BRA `(.L_x_41) ;  /* 0x00000000003c8947 */ /* 0x003fea0003800000 */
[----:B--234-:R-:W0:Y:S01]  /*1cb0*/  LDC.64 R12, c[0x0][0x380] ;  /* 0x0000e000ff0c7b82 */ /* 0x01ce220000000a00 */
[----:B------:R-:W-:-:S05]  /*1cc0*/  VIADD R2, R2, 0x1 ;  /* 0x0000000102027836 */ /* 0x000fca0000000000 */
[----:B------:R-:W-:Y:S02]  /*1cd0*/  LOP3.LUT R2, R2, 0x3, RZ, 0xc0, !PT ;  /* 0x0000000302027812 */ /* 0x000fe400078ec0ff */
[----:B------:R-:W1:Y:S03]  /*1ce0*/  LDC.64 R14, c[0x0][0x390] ;  /* 0x0000e400ff0e7b82 */ /* 0x000e660000000a00 */
[----:B------:R-:W-:Y:S01]  /*1cf0*/  IMAD.MOV R2, RZ, RZ, -R2 ;  /* 0x000000ffff027224 */ /* 0x000fe200078e0a02 */
[----:B0-----:R-:W-:-:S04]  /*1d00*/  IADD3 R12, P0, PT, R12, 0xa0, RZ ;  /* 0x000000a00c0c7810 */ /* 0x001fc80007f1e0ff */
[----:B------:R-:W-:-:S09]  /*1d10*/  IADD3.X R13, PT, PT, RZ, R13, RZ, P0, !PT ;  /* 0x0000000dff0d7210 */ /* 0x000fd200007fe4ff */
.L_x_42:
[----:B0-----:R-:W-:-:S06]  /*1d20*/  IMAD.WIDE R10, R0, 0x4, R12 ;  /* 0x00000004000a7825 */ /* 0x001fcc00078e020c */
[----:B------:R-:W2:Y:S01]  /*1d30*/  LDG.E R11, desc[UR4][R10.64] ;  /* 0x000000040a0b7981 */ /* 0x000ea2000c1e1900 */
[----:B-1----:R-:W-:Y:S01]  /*1d40*/  IMAD.WIDE R4, R0, 0x4, R14 ;  /* 0x0000000400047825 */ /* 0x002fe200078e020e */
[----:B------:R-:W-:-:S03]  /*1d50*/  IADD3 R2, PT, PT, R2, 0x1, RZ ;  /* 0x0000000102027810 */ /* 0x000fc60007ffe0ff */
[----:B------:R-:W-:Y:S01]  /*1d60*/  IMAD.IADD R0, R3, 0x1, R0 ;  /* 0x0000000103007824 */ /* 0x000fe200078e0200 */
[----:B------:R-:W-:Y:S01]  /*1d70*/  ISETP.NE.AND P0, PT, R2, RZ, PT ;  /* 0x000000ff0200720c */ /* 0x000fe20003f05270 */
[----:B--2---:R0:W-:-:S12]  /*1d80*/  STG.E desc[UR4][R4.64], R11 ;  /* 0x0000000b04007986 */ /* 0x0041d8000c101904 */
[----:B------:R-:W-:Y:S05]  /*1d90*/  @P0 BRA `(.L_x_42) ;  /* 0xfffffffc00e00947 */ /* 0x000fea000383ffff */
.L_x_41:
[----:B------:R-:W-:Y:S05]  /*1da0*/  BSYNC.RECONVERGENT B0 ;  /* 0x0000000000007941 */ /* 0x000fea0003800200 */
.L_x_40:
[----:B------:R-:W-:Y:S05]  /*1db0*/  @!P1 EXIT ;  /* 0x000000000000994d */ /* 0x000fea0003800000 */
.L_x_43:
[----:B01----:R-:W-:-:S05]  /*1dc0*/  IMAD.WIDE R4, R0, 0x4, R8 ;  /* 0x0000000400047825 */ /* 0x003fca00078e0208 */
[----:B----4-:R-:W4:Y:S01]  /*1dd0*/  LDG.E R23, desc[UR4][R4.64+0xa0] ;  /* 0x0000a00404177981 */ /* 0x010f22000c1e1900 */
[----:B------:R-:W-:-:S04]  /*1de0*/  IMAD.WIDE R20, R0, 0x4, R6 ;  /* 0x0000000400147825 */ /* 0x000fc800078e0206 */
[C---:B------:R-:W-:Y:S01]  /*1df0*/  IMAD.WIDE R10, R3.reuse, 0x4, R4 ;  /* 0x00000004030a7825 */ /* 0x040fe200078e0204 */
[----:B----4-:R1:W-:Y:S04]  /*1e00*/  STG.E desc[UR4][R20.64], R23 ;  /* 0x0000001714007986 */ /* 0x0103e8000c101904 */
[----:B------:R-:W4:Y:S01]  /*1e10*/  LDG.E R25, desc[UR4][R10.64+0xa0] ;  /* 0x0000a0040a197981 */ /* 0x000f22000c1e1900 */
[----:B--23--:R-:W-:-:S04]  /*1e20*/  IMAD.WIDE R12, R3, 0x4, R20 ;  /* 0x00000004030c7825 */ /* 0x00cfc800078e0214 */
[C---:B------:R-:W-:Y:S01]  /*1e30*/  IMAD.WIDE R14, R3.reuse, 0x4, R10 ;  /* 0x00000004030e7825 */ /* 0x040fe200078e020a */
[----:B----4-:R1:W-:Y:S04]  /*1e40*/  STG.E desc[UR4][R12.64], R25 ;  /* 0x000000190c007986 */ /* 0x0103e8000c101904 */
[----:B-----5:R-:W2:Y:S01]  /*1e50*/  LDG.E R27, desc[UR4][R14.64+0xa0] ;  /* 0x0000a0040e1b7981 */ /* 0x020ea2000c1e1900 */
[----:B------:R-:W-:-:S04]  /*1e60*/  IMAD.WIDE R16, R3, 0x4, R12 ;  /* 0x0000000403107825 */ /* 0x000fc800078e020c */
[C---:B------:R-:W-:Y:S01]  /*1e70*/  IMAD.WIDE R18, R3.reuse, 0x4, R14 ;  /* 0x0000000403127825 */ /* 0x040fe200078e020e */
[----:B--2---:R1:W-:Y:S05]  /*1e80*/  STG.E desc[UR4][R16.64], R27 ;  /* 0x0000001b10007986 */ /* 0x0043ea000c101904 */
[----:B------:R-:W2:Y:S01]  /*1e90*/  LDG.E R19, desc[UR4][R18.64+0xa0] ;  /* 0x0000a00412137981 */ /* 0x000ea2000c1e1900 */
[C---:B------:R-:W-:Y:S01]  /*1ea0*/  IMAD.WIDE R4, R3.reuse, 0x4, R16 ;  /* 0x0000000403047825 */ /* 0x040fe200078e0210 */
[----:B------:R-:W-:-:S04]  /*1eb0*/  LEA R0, R3, R0, 0x2 ;  /* 0x0000000003007211 */ /* 0x000fc800078e10ff */
[----:B------:R-:W-:Y:S01]  /*1ec0*/  ISETP.GE.AND P0, PT, R0, 0x14, PT ;  /* 0x000000140000780c */ /* 0x000fe20003f06270 */
[----:B--2---:R1:W-:-:S12]  /*1ed0*/  STG.E desc[UR4][R4.64], R19 ;  /* 0x0000001304007986 */ /* 0x0043d8000c101904 */
[----:B------:R-:W-:Y:S05]  /*1ee0*/  @!P0 BRA `(.L_x_43) ;  /* 0xfffffffc00b48947 */ /* 0x000fea000383ffff */
[----:B------:R-:W-:Y:S05]  /*1ef0*/  EXIT ;  /* 0x000000000000794d */ /* 0x000fea0003800000 */
.L_x_44:
        /* <DEDUP_REMOVED lines=16> */
.L_x_46:


//--------------------- .nv.shared.reserved.0     --------------------------
	.section	.nv.shared.reserved.0,"aw",@nobits
	.weak		__nv_reservedSMEM_offset_0_alias
	.size		__nv_reservedSMEM_offset_0_alias, 0, 64
	.other		__nv_reservedSMEM_offset_0_alias,@"STO_CUDA_RESERVED_SHARED STV_DEFAULT"
__nv_reservedSMEM_offset_0_alias:
	.zero		0
	.zero		64


//--------------------- .nv.constant0._Z5trainPfS_S_S_S_S_ --------------------------
	.section	.nv.constant0._Z5trainPfS_S_S_S_S_,"a",@progbits
	.sectionflags	@""
	.align	4
.nv.constant0._Z5trainPfS_S_S_S_S_:
	.zero		944


//--------------------- .nv.constant0._Z7predictPfS_S_ --------------------------
	.section	.nv.constant0._Z7predictPfS_S_,"a",@progbits
	.sectionflags	@""
	.align	4
.nv.constant0._Z7predictPfS_S_:
	.zero		920


//--------------------- SYMBOLS --------------------------

	.type		.nv.reservedSmem.offset0,@object
	.size		.nv.reservedSmem.offset0,0x4
